	.target	sm_90a

	.elftype	@"ET_EXEC"


//--------------------- .note.nv.tkinfo           --------------------------
	.section	.note.nv.tkinfo,"",@"SHT_NOTE"
	.sectionflags	@"SHF_NOTE_NV_TKINFO"
	.tkinfo
        /*0018*/ 	.word	0x00000002
        /*0030*/ 	.string	""
        /*0030*/ 	.string	"ptxas"
        /*0030*/ 	.string	"Cuda compilation tools, release 13.0, V13.0.88"
        /*0030*/ 	.string	"Build cuda_13.0.r13.0/compiler.36424714_0"
        /*0030*/ 	.string	"-arch sm_90a -m 64 "



//--------------------- .note.nv.cuinfo           --------------------------
	.section	.note.nv.cuinfo,"",@"SHT_NOTE"
	.sectionflags	@"SHF_NOTE_NV_CUINFO"
        /*0018*/ 	.short	0x0002
        /*001a*/ 	.short	0x005a
        /*001c*/ 	.short	0x0082
	.zero		2


//--------------------- .nv.info                  --------------------------
	.section	.nv.info,"",@"SHT_CUDA_INFO"
	.align	4


	//----- nvinfo : EIATTR_REGCOUNT
	.align		4
        /*0000*/ 	.byte	0x04, 0x2f
        /*0002*/ 	.short	(.L_15 - .L_14)
	.align		4
.L_14:
        /*0004*/ 	.word	index@(_ZN7cutlass13device_kernelINS_4gemm6kernel13GemmUniversalIN4cute5tupleIJiiiiEEENS1_10collective13CollectiveMmaINS1_34MainloopSm90TmaGmmaWarpSpecializedILi2ENS5_IJNS4_1CILi2EEENSA_ILi1EEESC_EEENS1_35KernelTmaWarpSpecializedCooperativeEEENS5_IJNSA_ILi128EEENSA_ILi64EEENSA_ILi256EEEEEENS_10bfloat16_tENS5_IJlSC_lEEESK_SL_NS4_8TiledMMAINS4_8MMA_AtomIJNS4_4SM904GMMA27MMA_64x64x16_F32BF16BF16_SSILNSP_5MajorE0ELSR_0ELNSP_7ScaleInE1ELSS_1EEEEEENS4_6LayoutISD_NS5_IJSC_NSA_ILi0EEESW_EEEEENS5_IJNS4_10UnderscoreESZ_SZ_EEEEENS4_13SM90_TMA_LOADENS4_14ComposedLayoutINS4_7SwizzleILi3ELi4ELi3EEENS4_18smem_ptr_flag_bitsILi16EEENSV_INS5_IJNSA_ILi8EEESH_EEENS5_IJSH_SC_EEEEEEEvNS4_8identityENS4_23SM90_TMA_LOAD_MULTICASTES1C_vS1D_EENS_8epilogue10collective6detail29Sm90TmaWarpSpecializedAdapterINS1H_15DefaultEpilogueISK_SL_SL_NS1G_6thread17LinearCombinationISK_Li1EffLNS1L_9ScaleType4KindE0ELNS_15FloatRoundStyleE2ESK_EENS1_15EpilogueDefaultEEEEEvvEEEEvNT_6ParamsE)
        /*0008*/ 	.word	0x000000a8


	//----- nvinfo : EIATTR_FRAME_SIZE
	.align		4
.L_15:
        /*000c*/ 	.byte	0x04, 0x11
        /*000e*/ 	.short	(.L_17 - .L_16)
	.align		4
.L_16:
        /*0010*/ 	.word	index@(_ZN7cutlass13device_kernelINS_4gemm6kernel13GemmUniversalIN4cute5tupleIJiiiiEEENS1_10collective13CollectiveMmaINS1_34MainloopSm90TmaGmmaWarpSpecializedILi2ENS5_IJNS4_1CILi2EEENSA_ILi1EEESC_EEENS1_35KernelTmaWarpSpecializedCooperativeEEENS5_IJNSA_ILi128EEENSA_ILi64EEENSA_ILi256EEEEEENS_10bfloat16_tENS5_IJlSC_lEEESK_SL_NS4_8TiledMMAINS4_8MMA_AtomIJNS4_4SM904GMMA27MMA_64x64x16_F32BF16BF16_SSILNSP_5MajorE0ELSR_0ELNSP_7ScaleInE1ELSS_1EEEEEENS4_6LayoutISD_NS5_IJSC_NSA_ILi0EEESW_EEEEENS5_IJNS4_10UnderscoreESZ_SZ_EEEEENS4_13SM90_TMA_LOADENS4_14ComposedLayoutINS4_7SwizzleILi3ELi4ELi3EEENS4_18smem_ptr_flag_bitsILi16EEENSV_INS5_IJNSA_ILi8EEESH_EEENS5_IJSH_SC_EEEEEEEvNS4_8identityENS4_23SM90_TMA_LOAD_MULTICASTES1C_vS1D_EENS_8epilogue10collective6detail29Sm90TmaWarpSpecializedAdapterINS1H_15DefaultEpilogueISK_SL_SL_NS1G_6thread17LinearCombinationISK_Li1EffLNS1L_9ScaleType4KindE0ELNS_15FloatRoundStyleE2ESK_EENS1_15EpilogueDefaultEEEEEvvEEEEvNT_6ParamsE)
        /*0014*/ 	.word	0x00000000


	//----- nvinfo : EIATTR_MIN_STACK_SIZE
	.align		4
.L_17:
        /*0018*/ 	.byte	0x04, 0x12
        /*001a*/ 	.short	(.L_19 - .L_18)
	.align		4
.L_18:
        /*001c*/ 	.word	index@(_ZN7cutlass13device_kernelINS_4gemm6kernel13GemmUniversalIN4cute5tupleIJiiiiEEENS1_10collective13CollectiveMmaINS1_34MainloopSm90TmaGmmaWarpSpecializedILi2ENS5_IJNS4_1CILi2EEENSA_ILi1EEESC_EEENS1_35KernelTmaWarpSpecializedCooperativeEEENS5_IJNSA_ILi128EEENSA_ILi64EEENSA_ILi256EEEEEENS_10bfloat16_tENS5_IJlSC_lEEESK_SL_NS4_8TiledMMAINS4_8MMA_AtomIJNS4_4SM904GMMA27MMA_64x64x16_F32BF16BF16_SSILNSP_5MajorE0ELSR_0ELNSP_7ScaleInE1ELSS_1EEEEEENS4_6LayoutISD_NS5_IJSC_NSA_ILi0EEESW_EEEEENS5_IJNS4_10UnderscoreESZ_SZ_EEEEENS4_13SM90_TMA_LOADENS4_14ComposedLayoutINS4_7SwizzleILi3ELi4ELi3EEENS4_18smem_ptr_flag_bitsILi16EEENSV_INS5_IJNSA_ILi8EEESH_EEENS5_IJSH_SC_EEEEEEEvNS4_8identityENS4_23SM90_TMA_LOAD_MULTICASTES1C_vS1D_EENS_8epilogue10collective6detail29Sm90TmaWarpSpecializedAdapterINS1H_15DefaultEpilogueISK_SL_SL_NS1G_6thread17LinearCombinationISK_Li1EffLNS1L_9ScaleType4KindE0ELNS_15FloatRoundStyleE2ESK_EENS1_15EpilogueDefaultEEEEEvvEEEEvNT_6ParamsE)
        /*0020*/ 	.word	0x00000000
.L_19:


//--------------------- .nv.compat                --------------------------
	.section	.nv.compat,"",@"SHT_CUDA_COMPAT_INFO"
	.align	4
        /*0000*/ 	.byte	0x02, 0x09, 0x01, 0x00, 0x02, 0x02, 0x04, 0x00, 0x02, 0x05, 0x05, 0x00, 0x03, 0x07, 0x01, 0x01
        /*0010*/ 	.byte	0x02, 0x03, 0x01, 0x00, 0x02, 0x06, 0x01, 0x00, 0x04, 0x0b, 0x08, 0x00, 0x00, 0x00, 0x00, 0x00
        /*0020*/ 	.byte	0x00, 0x00, 0x00, 0x00


//--------------------- .nv.info._ZN7cutlass13device_kernelINS_4gemm6kernel13GemmUniversalIN4cute5tupleIJiiiiEEENS1_10collective13CollectiveMmaINS1_34MainloopSm90TmaGmmaWarpSpecializedILi2ENS5_IJNS4_1CILi2EEENSA_ILi1EEESC_EEENS1_35KernelTmaWarpSpecializedCooperativeEEENS5_IJNSA_ILi128EEENSA_ILi64EEENSA_ILi256EEEEEENS_10bfloat16_tENS5_IJlSC_lEEESK_SL_NS4_8TiledMMAINS4_8MMA_AtomIJNS4_4SM904GMMA27MMA_64x64x16_F32BF16BF16_SSILNSP_5MajorE0ELSR_0ELNSP_7ScaleInE1ELSS_1EEEEEENS4_6LayoutISD_NS5_IJSC_NSA_ILi0EEESW_EEEEENS5_IJNS4_10UnderscoreESZ_SZ_EEEEENS4_13SM90_TMA_LOADENS4_14ComposedLayoutINS4_7SwizzleILi3ELi4ELi3EEENS4_18smem_ptr_flag_bitsILi16EEENSV_INS5_IJNSA_ILi8EEESH_EEENS5_IJSH_SC_EEEEEEEvNS4_8identityENS4_23SM90_TMA_LOAD_MULTICASTES1C_vS1D_EENS_8epilogue10collective6detail29Sm90TmaWarpSpecializedAdapterINS1H_15DefaultEpilogueISK_SL_SL_NS1G_6thread17LinearCombinationISK_Li1EffLNS1L_9ScaleType4KindE0ELNS_15FloatRoundStyleE2ESK_EENS1_15EpilogueDefaultEEEEEvvEEEEvNT_6ParamsE --------------------------
	.section	.nv.info._ZN7cutlass13device_kernelINS_4gemm6kernel13GemmUniversalIN4cute5tupleIJiiiiEEENS1_10collective13CollectiveMmaINS1_34MainloopSm90TmaGmmaWarpSpecializedILi2ENS5_IJNS4_1CILi2EEENSA_ILi1EEESC_EEENS1_35KernelTmaWarpSpecializedCooperativeEEENS5_IJNSA_ILi128EEENSA_ILi64EEENSA_ILi256EEEEEENS_10bfloat16_tENS5_IJlSC_lEEESK_SL_NS4_8TiledMMAINS4_8MMA_AtomIJNS4_4SM904GMMA27MMA_64x64x16_F32BF16BF16_SSILNSP_5MajorE0ELSR_0ELNSP_7ScaleInE1ELSS_1EEEEEENS4_6LayoutISD_NS5_IJSC_NSA_ILi0EEESW_EEEEENS5_IJNS4_10UnderscoreESZ_SZ_EEEEENS4_13SM90_TMA_LOADENS4_14ComposedLayoutINS4_7SwizzleILi3ELi4ELi3EEENS4_18smem_ptr_flag_bitsILi16EEENSV_INS5_IJNSA_ILi8EEESH_EEENS5_IJSH_SC_EEEEEEEvNS4_8identityENS4_23SM90_TMA_LOAD_MULTICASTES1C_vS1D_EENS_8epilogue10collective6detail29Sm90TmaWarpSpecializedAdapterINS1H_15DefaultEpilogueISK_SL_SL_NS1G_6thread17LinearCombinationISK_Li1EffLNS1L_9ScaleType4KindE0ELNS_15FloatRoundStyleE2ESK_EENS1_15EpilogueDefaultEEEEEvvEEEEvNT_6ParamsE,"",@"SHT_CUDA_INFO"
	.sectionflags	@""
	.align	4


	//----- nvinfo : EIATTR_CUDA_API_VERSION
	.align		4
        /*0000*/ 	.byte	0x04, 0x37
        /*0002*/ 	.short	(.L_21 - .L_20)
.L_20:
        /*0004*/ 	.word	0x00000082


	//----- nvinfo : EIATTR_KPARAM_INFO
	.align		4
.L_21:
        /*0008*/ 	.byte	0x04, 0x17
        /*000a*/ 	.short	(.L_23 - .L_22)
.L_22:
        /*000c*/ 	.word	0x00000000
        /*0010*/ 	.short	0x0000
        /*0012*/ 	.short	0x0070
        /*0014*/ 	.byte	0x00, 0xf0, 0x01, 0x10


	//----- nvinfo : EIATTR_SPARSE_MMA_MASK
	.align		4
.L_23:
        /*0018*/ 	.byte	0x03, 0x50
        /*001a*/ 	.short	0x0000


	//----- nvinfo : EIATTR_MAXREG_COUNT
	.align		4
        /*001c*/ 	.byte	0x03, 0x1b
        /*001e*/ 	.short	0x00a8


	//----- nvinfo : EIATTR_NUM_BARRIERS
	.align		4
        /*0020*/ 	.byte	0x02, 0x4c
        /*0022*/ 	.byte	0x01
	.zero		1


	//----- nvinfo : EIATTR_EXTERNS
	.align		4
        /*0024*/ 	.byte	0x04, 0x0f
        /*0026*/ 	.short	(.L_25 - .L_24)


	//   ....[0]....
	.align		4
.L_24:
        /*0028*/ 	.word	index@(__assertfail)


	//----- nvinfo : EIATTR_MERCURY_ISA_VERSION
	.align		4
.L_25:
        /*002c*/ 	.byte	0x03, 0x5f
        /*002e*/ 	.short	0x0101


	//----- nvinfo : EIATTR_INT_WARP_WIDE_INSTR_OFFSETS
	.align		4
        /*0030*/ 	.byte	0x04, 0x31
        /*0032*/ 	.short	(.L_27 - .L_26)


	//   ....[0]....
.L_26:
        /*0034*/ 	.word	0x00000450


	//   ....[1]....
        /*0038*/ 	.word	0x00000480


	//   ....[2]....
        /*003c*/ 	.word	0x00000640


	//   ....[3]....
        /*0040*/ 	.word	0x00002930


	//----- nvinfo : EIATTR_COOP_GROUP_MASK_REGIDS
	.align		4
.L_27:
        /*0044*/ 	.byte	0x04, 0x29
        /*0046*/ 	.short	(.L_29 - .L_28)


	//   ....[0]....
.L_28:
        /*0048*/ 	.word	0xffffffff


	//   ....[1]....
        /*004c*/ 	.word	0xffffffff


	//   ....[2]....
        /*0050*/ 	.word	0xffffffff


	//   ....[3]....
        /*0054*/ 	.word	0xffffffff


	//   ....[4]....
        /*0058*/ 	.word	0xffffffff


	//   ....[5]....
        /*005c*/ 	.word	0xffffffff


	//----- nvinfo : EIATTR_COOP_GROUP_INSTR_OFFSETS
	.align		4
.L_29:
        /*0060*/ 	.byte	0x04, 0x28
        /*0062*/ 	.short	(.L_31 - .L_30)


	//   ....[0]....
.L_30:
        /*0064*/ 	.word	0x00000060


	//   ....[1]....
        /*0068*/ 	.word	0x00000070


	//   ....[2]....
        /*006c*/ 	.word	0x00000130


	//   ....[3]....
        /*0070*/ 	.word	0x00000290


	//   ....[4]....
        /*0074*/ 	.word	0x000007c0


	//   ....[5]....
        /*0078*/ 	.word	0x00001440


	//----- nvinfo : EIATTR_REG_RECONFIG
	.align		4
.L_31:
        /*007c*/ 	.byte	0x01, 0x54
	.zero		2


	//----- nvinfo : EIATTR_SYSCALL_OFFSETS
	.align		4
        /*0080*/ 	.byte	0x04, 0x46
        /*0082*/ 	.short	(.L_33 - .L_32)


	//   ....[0]....
.L_32:
        /*0084*/ 	.word	0x00001630


	//----- nvinfo : EIATTR_MBARRIER_INSTR_OFFSETS
	.align		4
.L_33:
        /*0088*/ 	.byte	0x04, 0x39
        /*008a*/ 	.short	(.L_35 - .L_34)


	//   ....[0]....
.L_34:
        /*008c*/ 	.word	0x00000230
        /*0090*/ 	.word	0x000000ff
        /*0094*/ 	.word	0x00000000
        /*0098*/ 	.short	0x0100
        /*009a*/ 	.byte	0x08
	.zero		1


	//   ....[1]....
        /*009c*/ 	.word	0x00000240
        /*00a0*/ 	.word	0x000000ff
        /*00a4*/ 	.word	0x00000010
        /*00a8*/ 	.short	0x0100
        /*00aa*/ 	.byte	0x08
	.zero		1


	//   ....[2]....
        /*00ac*/ 	.word	0x00000250
        /*00b0*/ 	.word	0x000000ff
        /*00b4*/ 	.word	0x00000008
        /*00b8*/ 	.short	0x0100
        /*00ba*/ 	.byte	0x08
	.zero		1


	//   ....[3]....
        /*00bc*/ 	.word	0x00000260
        /*00c0*/ 	.word	0x000000ff
        /*00c4*/ 	.word	0x00000018
        /*00c8*/ 	.short	0x0100
        /*00ca*/ 	.byte	0x08
	.zero		1


	//   ....[4]....
        /*00cc*/ 	.word	0x000006e0
        /*00d0*/ 	.word	0x000000ff
        /*00d4*/ 	.word	0x00000030
        /*00d8*/ 	.short	0x0100
        /*00da*/ 	.byte	0x06
	.zero		1


	//   ....[5]....
        /*00dc*/ 	.word	0x00000760
        /*00e0*/ 	.word	0x000000ff
        /*00e4*/ 	.word	0x00000038
        /*00e8*/ 	.short	0x0100
        /*00ea*/ 	.byte	0x06
	.zero		1


	//   ....[6]....
        /*00ec*/ 	.word	0x000016f0
        /*00f0*/ 	.word	0x00000003
        /*00f4*/ 	.word	0x00000000
        /*00f8*/ 	.short	0x010a
        /*00fa*/ 	.byte	0x3f
	.zero		1


	//   ....[7]....
        /*00fc*/ 	.word	0x00001750
        /*0100*/ 	.word	0x00000003
        /*0104*/ 	.word	0x00000000
        /*0108*/ 	.short	0x010a
        /*010a*/ 	.byte	0x3f
	.zero		1


	//   ....[8]....
        /*010c*/ 	.word	0x00002000
        /*0110*/ 	.word	0x00000005
        /*0114*/ 	.word	0x00000000
        /*0118*/ 	.short	0x010a
        /*011a*/ 	.byte	0x3f
	.zero		1


	//   ....[9]....
        /*011c*/ 	.word	0x00002040
        /*0120*/ 	.word	0x00000005
        /*0124*/ 	.word	0x00000000
        /*0128*/ 	.short	0x010a
        /*012a*/ 	.byte	0x3f
	.zero		1


	//   ....[10]....
        /*012c*/ 	.word	0x000027e0
        /*0130*/ 	.word	0x00000004
        /*0134*/ 	.word	0x00000000
        /*0138*/ 	.short	0x0101
        /*013a*/ 	.byte	0x3f
	.zero		1


	//   ....[11]....
        /*013c*/ 	.word	0x000029a0
        /*0140*/ 	.word	0x00000000
        /*0144*/ 	.word	0x00000000
        /*0148*/ 	.short	0x0101
        /*014a*/ 	.byte	0x3f
	.zero		1


	//   ....[12]....
        /*014c*/ 	.word	0x00005cc0
        /*0150*/ 	.word	0x00000017
        /*0154*/ 	.word	0x00000010
        /*0158*/ 	.short	0x010a
        /*015a*/ 	.byte	0x3f
	.zero		1


	//   ....[13]....
        /*015c*/ 	.word	0x000062a0
        /*0160*/ 	.word	0x00000005
        /*0164*/ 	.word	0x00000038
        /*0168*/ 	.short	0x0101
        /*016a*/ 	.byte	0x3f
	.zero		1


	//   ....[14]....
        /*016c*/ 	.word	0x000069c0
        /*0170*/ 	.word	0x00000007
        /*0174*/ 	.word	0x00000000
        /*0178*/ 	.short	0x010a
        /*017a*/ 	.byte	0x3f
	.zero		1


	//   ....[15]....
        /*017c*/ 	.word	0x00006a40
        /*0180*/ 	.word	0x00000005
        /*0184*/ 	.word	0x00000000
        /*0188*/ 	.short	0x010a
        /*018a*/ 	.byte	0x3f
	.zero		1


	//   ....[16]....
        /*018c*/ 	.word	0x00006aa0
        /*0190*/ 	.word	0x00000003
        /*0194*/ 	.word	0x00000000
        /*0198*/ 	.short	0x010a
        /*019a*/ 	.byte	0x3f
	.zero		1


	//   ....[17]....
        /*019c*/ 	.word	0x00006af0
        /*01a0*/ 	.word	0x00000005
        /*01a4*/ 	.word	0x00000000
        /*01a8*/ 	.short	0x010a
        /*01aa*/ 	.byte	0x3f
	.zero		1


	//   ....[18]....
        /*01ac*/ 	.word	0x00006bc0
        /*01b0*/ 	.word	0x00000017
        /*01b4*/ 	.word	0x00000010
        /*01b8*/ 	.short	0x010a
        /*01ba*/ 	.byte	0x3f
	.zero		1


	//   ....[19]....
        /*01bc*/ 	.word	0x00006c90
        /*01c0*/ 	.word	0x00000007
        /*01c4*/ 	.word	0x00000000
        /*01c8*/ 	.short	0x010a
        /*01ca*/ 	.byte	0x3f
	.zero		1


	//----- nvinfo : EIATTR_NUM_MBARRIERS
	.align		4
.L_35:
        /*01cc*/ 	.byte	0x03, 0x38
        /*01ce*/ 	.short	0x0006


	//----- nvinfo : EIATTR_EXIT_INSTR_OFFSETS
	.align		4
        /*01d0*/ 	.byte	0x04, 0x1c
        /*01d2*/ 	.short	(.L_37 - .L_36)


	//   ....[0]....
.L_36:
        /*01d4*/ 	.word	0x00000990


	//   ....[1]....
        /*01d8*/ 	.word	0x000011a0


	//   ....[2]....
        /*01dc*/ 	.word	0x00005440


	//   ....[3]....
        /*01e0*/ 	.word	0x000059a0


	//   ....[4]....
        /*01e4*/ 	.word	0x00006a90


	//----- nvinfo : EIATTR_MAX_THREADS
	.align		4
.L_37:
        /*01e8*/ 	.byte	0x04, 0x05
        /*01ea*/ 	.short	(.L_39 - .L_38)
.L_38:
        /*01ec*/ 	.word	0x00000180
        /*01f0*/ 	.word	0x00000001
        /*01f4*/ 	.word	0x00000001


	//----- nvinfo : EIATTR_CRS_STACK_SIZE
	.align		4
.L_39:
        /*01f8*/ 	.byte	0x04, 0x1e
        /*01fa*/ 	.short	(.L_41 - .L_40)
.L_40:
        /*01fc*/ 	.word	0x00000000


	//----- nvinfo : EIATTR_CBANK_PARAM_SIZE
	.align		4
.L_41:
        /*0200*/ 	.byte	0x03, 0x19
        /*0202*/ 	.short	0x0470


	//----- nvinfo : EIATTR_PARAM_CBANK
	.align		4
        /*0204*/ 	.byte	0x04, 0x0a
        /*0206*/ 	.short	(.L_43 - .L_42)
	.align		4
.L_42:
        /*0208*/ 	.word	index@(.nv.constant0._ZN7cutlass13device_kernelINS_4gemm6kernel13GemmUniversalIN4cute5tupleIJiiiiEEENS1_10collective13CollectiveMmaINS1_34MainloopSm90TmaGmmaWarpSpecializedILi2ENS5_IJNS4_1CILi2EEENSA_ILi1EEESC_EEENS1_35KernelTmaWarpSpecializedCooperativeEEENS5_IJNSA_ILi128EEENSA_ILi64EEENSA_ILi256EEEEEENS_10bfloat16_tENS5_IJlSC_lEEESK_SL_NS4_8TiledMMAINS4_8MMA_AtomIJNS4_4SM904GMMA27MMA_64x64x16_F32BF16BF16_SSILNSP_5MajorE0ELSR_0ELNSP_7ScaleInE1ELSS_1EEEEEENS4_6LayoutISD_NS5_IJSC_NSA_ILi0EEESW_EEEEENS5_IJNS4_10UnderscoreESZ_SZ_EEEEENS4_13SM90_TMA_LOADENS4_14ComposedLayoutINS4_7SwizzleILi3ELi4ELi3EEENS4_18smem_ptr_flag_bitsILi16EEENSV_INS5_IJNSA_ILi8EEESH_EEENS5_IJSH_SC_EEEEEEEvNS4_8identityENS4_23SM90_TMA_LOAD_MULTICASTES1C_vS1D_EENS_8epilogue10collective6detail29Sm90TmaWarpSpecializedAdapterINS1H_15DefaultEpilogueISK_SL_SL_NS1G_6thread17LinearCombinationISK_Li1EffLNS1L_9ScaleType4KindE0ELNS_15FloatRoundStyleE2ESK_EENS1_15EpilogueDefaultEEEEEvvEEEEvNT_6ParamsE)
        /*020c*/ 	.short	0x0210
        /*020e*/ 	.short	0x0470


	//----- nvinfo : EIATTR_SW_WAR
	.align		4
.L_43:
        /*0210*/ 	.byte	0x04, 0x36
        /*0212*/ 	.short	(.L_45 - .L_44)
.L_44:
        /*0214*/ 	.word	0x00000008
.L_45:


//--------------------- .nv.callgraph             --------------------------
	.section	.nv.callgraph,"",@"SHT_CUDA_CALLGRAPH"
	.align	4
	.sectionentsize	8
	.align		4
        /*0000*/ 	.word	0x00000000
	.align		4
        /*0004*/ 	.word	0xffffffff
	.align		4
        /*0008*/ 	.word	index@(_ZN7cutlass13device_kernelINS_4gemm6kernel13GemmUniversalIN4cute5tupleIJiiiiEEENS1_10collective13CollectiveMmaINS1_34MainloopSm90TmaGmmaWarpSpecializedILi2ENS5_IJNS4_1CILi2EEENSA_ILi1EEESC_EEENS1_35KernelTmaWarpSpecializedCooperativeEEENS5_IJNSA_ILi128EEENSA_ILi64EEENSA_ILi256EEEEEENS_10bfloat16_tENS5_IJlSC_lEEESK_SL_NS4_8TiledMMAINS4_8MMA_AtomIJNS4_4SM904GMMA27MMA_64x64x16_F32BF16BF16_SSILNSP_5MajorE0ELSR_0ELNSP_7ScaleInE1ELSS_1EEEEEENS4_6LayoutISD_NS5_IJSC_NSA_ILi0EEESW_EEEEENS5_IJNS4_10UnderscoreESZ_SZ_EEEEENS4_13SM90_TMA_LOADENS4_14ComposedLayoutINS4_7SwizzleILi3ELi4ELi3EEENS4_18smem_ptr_flag_bitsILi16EEENSV_INS5_IJNSA_ILi8EEESH_EEENS5_IJSH_SC_EEEEEEEvNS4_8identityENS4_23SM90_TMA_LOAD_MULTICASTES1C_vS1D_EENS_8epilogue10collective6detail29Sm90TmaWarpSpecializedAdapterINS1H_15DefaultEpilogueISK_SL_SL_NS1G_6thread17LinearCombinationISK_Li1EffLNS1L_9ScaleType4KindE0ELNS_15FloatRoundStyleE2ESK_EENS1_15EpilogueDefaultEEEEEvvEEEEvNT_6ParamsE)
	.align		4
        /*000c*/ 	.word	index@(__assertfail)
	.align		4
        /*0010*/ 	.word	0x00000000
	.align		4
        /*0014*/ 	.word	0xfffffffe
	.align		4
        /*0018*/ 	.word	0x00000000
	.align		4
        /*001c*/ 	.word	0xfffffffd
	.align		4
        /*0020*/ 	.word	0x00000000
	.align		4
        /*0024*/ 	.word	0xfffffffc


//--------------------- .nv.constant4             --------------------------
	.section	.nv.constant4,"a",@progbits
	.align	8
	.align		8
.nv.constant4:
        /*0000*/ 	.dword	__assertfail
	.align		8
        /*0008*/ 	.dword	__unnamed_1
	.align		8
        /*0010*/ 	.dword	_ZN40_INTERNAL_fd35b72c_4_k_cu_3da7d637_107844cuda3std3__45__cpo5beginE
	.align		8
        /*0018*/ 	.dword	_ZN40_INTERNAL_fd35b72c_4_k_cu_3da7d637_107844cuda3std3__45__cpo3endE
	.align		8
        /*0020*/ 	.dword	_ZN40_INTERNAL_fd35b72c_4_k_cu_3da7d637_107844cuda3std3__45__cpo6cbeginE
	.align		8
        /*0028*/ 	.dword	_ZN40_INTERNAL_fd35b72c_4_k_cu_3da7d637_107844cuda3std3__45__cpo4cendE
	.align		8
        /*0030*/ 	.dword	_ZN40_INTERNAL_fd35b72c_4_k_cu_3da7d637_107844cuda3std3__442_GLOBAL__N__fd35b72c_4_k_cu_3da7d637_107846ignoreE
	.align		8
        /*0038*/ 	.dword	_ZN40_INTERNAL_fd35b72c_4_k_cu_3da7d637_107844cuda3std3__419piecewise_constructE
	.align		8
        /*0040*/ 	.dword	_ZN40_INTERNAL_fd35b72c_4_k_cu_3da7d637_107844cuda3std3__48in_placeE
	.align		8
        /*0048*/ 	.dword	_ZN40_INTERNAL_fd35b72c_4_k_cu_3da7d637_107844cuda3std6ranges3__45__cpo4swapE
	.align		8
        /*0050*/ 	.dword	_ZN40_INTERNAL_fd35b72c_4_k_cu_3da7d637_107844cuda3std6ranges3__45__cpo9iter_moveE
	.align		8
        /*0058*/ 	.dword	_ZN40_INTERNAL_fd35b72c_4_k_cu_3da7d637_107844cute7productE
	.align		8
        /*0060*/ 	.dword	_ZN40_INTERNAL_fd35b72c_4_k_cu_3da7d637_107844cute1_E
	.align		8
        /*0068*/ 	.dword	$str$22
	.align		8
        /*0070*/ 	.dword	$str$23


//--------------------- .text._ZN7cutlass13device_kernelINS_4gemm6kernel13GemmUniversalIN4cute5tupleIJiiiiEEENS1_10collective13CollectiveMmaINS1_34MainloopSm90TmaGmmaWarpSpecializedILi2ENS5_IJNS4_1CILi2EEENSA_ILi1EEESC_EEENS1_35KernelTmaWarpSpecializedCooperativeEEENS5_IJNSA_ILi128EEENSA_ILi64EEENSA_ILi256EEEEEENS_10bfloat16_tENS5_IJlSC_lEEESK_SL_NS4_8TiledMMAINS4_8MMA_AtomIJNS4_4SM904GMMA27MMA_64x64x16_F32BF16BF16_SSILNSP_5MajorE0ELSR_0ELNSP_7ScaleInE1ELSS_1EEEEEENS4_6LayoutISD_NS5_IJSC_NSA_ILi0EEESW_EEEEENS5_IJNS4_10UnderscoreESZ_SZ_EEEEENS4_13SM90_TMA_LOADENS4_14ComposedLayoutINS4_7SwizzleILi3ELi4ELi3EEENS4_18smem_ptr_flag_bitsILi16EEENSV_INS5_IJNSA_ILi8EEESH_EEENS5_IJSH_SC_EEEEEEEvNS4_8identityENS4_23SM90_TMA_LOAD_MULTICASTES1C_vS1D_EENS_8epilogue10collective6detail29Sm90TmaWarpSpecializedAdapterINS1H_15DefaultEpilogueISK_SL_SL_NS1G_6thread17LinearCombinationISK_Li1EffLNS1L_9ScaleType4KindE0ELNS_15FloatRoundStyleE2ESK_EENS1_15EpilogueDefaultEEEEEvvEEEEvNT_6ParamsE --------------------------
	.section	.text._ZN7cutlass13device_kernelINS_4gemm6kernel13GemmUniversalIN4cute5tupleIJiiiiEEENS1_10collective13CollectiveMmaINS1_34MainloopSm90TmaGmmaWarpSpecializedILi2ENS5_IJNS4_1CILi2EEENSA_ILi1EEESC_EEENS1_35KernelTmaWarpSpecializedCooperativeEEENS5_IJNSA_ILi128EEENSA_ILi64EEENSA_ILi256EEEEEENS_10bfloat16_tENS5_IJlSC_lEEESK_SL_NS4_8TiledMMAINS4_8MMA_AtomIJNS4_4SM904GMMA27MMA_64x64x16_F32BF16BF16_SSILNSP_5MajorE0ELSR_0ELNSP_7ScaleInE1ELSS_1EEEEEENS4_6LayoutISD_NS5_IJSC_NSA_ILi0EEESW_EEEEENS5_IJNS4_10UnderscoreESZ_SZ_EEEEENS4_13SM90_TMA_LOADENS4_14ComposedLayoutINS4_7SwizzleILi3ELi4ELi3EEENS4_18smem_ptr_flag_bitsILi16EEENSV_INS5_IJNSA_ILi8EEESH_EEENS5_IJSH_SC_EEEEEEEvNS4_8identityENS4_23SM90_TMA_LOAD_MULTICASTES1C_vS1D_EENS_8epilogue10collective6detail29Sm90TmaWarpSpecializedAdapterINS1H_15DefaultEpilogueISK_SL_SL_NS1G_6thread17LinearCombinationISK_Li1EffLNS1L_9ScaleType4KindE0ELNS_15FloatRoundStyleE2ESK_EENS1_15EpilogueDefaultEEEEEvvEEEEvNT_6ParamsE,"ax",@progbits
	.align	128
.text._ZN7cutlass13device_kernelINS_4gemm6kernel13GemmUniversalIN4cute5tupleIJiiiiEEENS1_10collective13CollectiveMmaINS1_34MainloopSm90TmaGmmaWarpSpecializedILi2ENS5_IJNS4_1CILi2EEENSA_ILi1EEESC_EEENS1_35KernelTmaWarpSpecializedCooperativeEEENS5_IJNSA_ILi128EEENSA_ILi64EEENSA_ILi256EEEEEENS_10bfloat16_tENS5_IJlSC_lEEESK_SL_NS4_8TiledMMAINS4_8MMA_AtomIJNS4_4SM904GMMA27MMA_64x64x16_F32BF16BF16_SSILNSP_5MajorE0ELSR_0ELNSP_7ScaleInE1ELSS_1EEEEEENS4_6LayoutISD_NS5_IJSC_NSA_ILi0EEESW_EEEEENS5_IJNS4_10UnderscoreESZ_SZ_EEEEENS4_13SM90_TMA_LOADENS4_14ComposedLayoutINS4_7SwizzleILi3ELi4ELi3EEENS4_18smem_ptr_flag_bitsILi16EEENSV_INS5_IJNSA_ILi8EEESH_EEENS5_IJSH_SC_EEEEEEEvNS4_8identityENS4_23SM90_TMA_LOAD_MULTICASTES1C_vS1D_EENS_8epilogue10collective6detail29Sm90TmaWarpSpecializedAdapterINS1H_15DefaultEpilogueISK_SL_SL_NS1G_6thread17LinearCombinationISK_Li1EffLNS1L_9ScaleType4KindE0ELNS_15FloatRoundStyleE2ESK_EENS1_15EpilogueDefaultEEEEEvvEEEEvNT_6ParamsE:
        .type           _ZN7cutlass13device_kernelINS_4gemm6kernel13GemmUniversalIN4cute5tupleIJiiiiEEENS1_10collective13CollectiveMmaINS1_34MainloopSm90TmaGmmaWarpSpecializedILi2ENS5_IJNS4_1CILi2EEENSA_ILi1EEESC_EEENS1_35KernelTmaWarpSpecializedCooperativeEEENS5_IJNSA_ILi128EEENSA_ILi64EEENSA_ILi256EEEEEENS_10bfloat16_tENS5_IJlSC_lEEESK_SL_NS4_8TiledMMAINS4_8MMA_AtomIJNS4_4SM904GMMA27MMA_64x64x16_F32BF16BF16_SSILNSP_5MajorE0ELSR_0ELNSP_7ScaleInE1ELSS_1EEEEEENS4_6LayoutISD_NS5_IJSC_NSA_ILi0EEESW_EEEEENS5_IJNS4_10UnderscoreESZ_SZ_EEEEENS4_13SM90_TMA_LOADENS4_14ComposedLayoutINS4_7SwizzleILi3ELi4ELi3EEENS4_18smem_ptr_flag_bitsILi16EEENSV_INS5_IJNSA_ILi8EEESH_EEENS5_IJSH_SC_EEEEEEEvNS4_8identityENS4_23SM90_TMA_LOAD_MULTICASTES1C_vS1D_EENS_8epilogue10collective6detail29Sm90TmaWarpSpecializedAdapterINS1H_15DefaultEpilogueISK_SL_SL_NS1G_6thread17LinearCombinationISK_Li1EffLNS1L_9ScaleType4KindE0ELNS_15FloatRoundStyleE2ESK_EENS1_15EpilogueDefaultEEEEEvvEEEEvNT_6ParamsE,@function
        .size           _ZN7cutlass13device_kernelINS_4gemm6kernel13GemmUniversalIN4cute5tupleIJiiiiEEENS1_10collective13CollectiveMmaINS1_34MainloopSm90TmaGmmaWarpSpecializedILi2ENS5_IJNS4_1CILi2EEENSA_ILi1EEESC_EEENS1_35KernelTmaWarpSpecializedCooperativeEEENS5_IJNSA_ILi128EEENSA_ILi64EEENSA_ILi256EEEEEENS_10bfloat16_tENS5_IJlSC_lEEESK_SL_NS4_8TiledMMAINS4_8MMA_AtomIJNS4_4SM904GMMA27MMA_64x64x16_F32BF16BF16_SSILNSP_5MajorE0ELSR_0ELNSP_7ScaleInE1ELSS_1EEEEEENS4_6LayoutISD_NS5_IJSC_NSA_ILi0EEESW_EEEEENS5_IJNS4_10UnderscoreESZ_SZ_EEEEENS4_13SM90_TMA_LOADENS4_14ComposedLayoutINS4_7SwizzleILi3ELi4ELi3EEENS4_18smem_ptr_flag_bitsILi16EEENSV_INS5_IJNSA_ILi8EEESH_EEENS5_IJSH_SC_EEEEEEEvNS4_8identityENS4_23SM90_TMA_LOAD_MULTICASTES1C_vS1D_EENS_8epilogue10collective6detail29Sm90TmaWarpSpecializedAdapterINS1H_15DefaultEpilogueISK_SL_SL_NS1G_6thread17LinearCombinationISK_Li1EffLNS1L_9ScaleType4KindE0ELNS_15FloatRoundStyleE2ESK_EENS1_15EpilogueDefaultEEEEEvvEEEEvNT_6ParamsE,(.L_x_129 - _ZN7cutlass13device_kernelINS_4gemm6kernel13GemmUniversalIN4cute5tupleIJiiiiEEENS1_10collective13CollectiveMmaINS1_34MainloopSm90TmaGmmaWarpSpecializedILi2ENS5_IJNS4_1CILi2EEENSA_ILi1EEESC_EEENS1_35KernelTmaWarpSpecializedCooperativeEEENS5_IJNSA_ILi128EEENSA_ILi64EEENSA_ILi256EEEEEENS_10bfloat16_tENS5_IJlSC_lEEESK_SL_NS4_8TiledMMAINS4_8MMA_AtomIJNS4_4SM904GMMA27MMA_64x64x16_F32BF16BF16_SSILNSP_5MajorE0ELSR_0ELNSP_7ScaleInE1ELSS_1EEEEEENS4_6LayoutISD_NS5_IJSC_NSA_ILi0EEESW_EEEEENS5_IJNS4_10UnderscoreESZ_SZ_EEEEENS4_13SM90_TMA_LOADENS4_14ComposedLayoutINS4_7SwizzleILi3ELi4ELi3EEENS4_18smem_ptr_flag_bitsILi16EEENSV_INS5_IJNSA_ILi8EEESH_EEENS5_IJSH_SC_EEEEEEEvNS4_8identityENS4_23SM90_TMA_LOAD_MULTICASTES1C_vS1D_EENS_8epilogue10collective6detail29Sm90TmaWarpSpecializedAdapterINS1H_15DefaultEpilogueISK_SL_SL_NS1G_6thread17LinearCombinationISK_Li1EffLNS1L_9ScaleType4KindE0ELNS_15FloatRoundStyleE2ESK_EENS1_15EpilogueDefaultEEEEEvvEEEEvNT_6ParamsE)
        .other          _ZN7cutlass13device_kernelINS_4gemm6kernel13GemmUniversalIN4cute5tupleIJiiiiEEENS1_10collective13CollectiveMmaINS1_34MainloopSm90TmaGmmaWarpSpecializedILi2ENS5_IJNS4_1CILi2EEENSA_ILi1EEESC_EEENS1_35KernelTmaWarpSpecializedCooperativeEEENS5_IJNSA_ILi128EEENSA_ILi64EEENSA_ILi256EEEEEENS_10bfloat16_tENS5_IJlSC_lEEESK_SL_NS4_8TiledMMAINS4_8MMA_AtomIJNS4_4SM904GMMA27MMA_64x64x16_F32BF16BF16_SSILNSP_5MajorE0ELSR_0ELNSP_7ScaleInE1ELSS_1EEEEEENS4_6LayoutISD_NS5_IJSC_NSA_ILi0EEESW_EEEEENS5_IJNS4_10UnderscoreESZ_SZ_EEEEENS4_13SM90_TMA_LOADENS4_14ComposedLayoutINS4_7SwizzleILi3ELi4ELi3EEENS4_18smem_ptr_flag_bitsILi16EEENSV_INS5_IJNSA_ILi8EEESH_EEENS5_IJSH_SC_EEEEEEEvNS4_8identityENS4_23SM90_TMA_LOAD_MULTICASTES1C_vS1D_EENS_8epilogue10collective6detail29Sm90TmaWarpSpecializedAdapterINS1H_15DefaultEpilogueISK_SL_SL_NS1G_6thread17LinearCombinationISK_Li1EffLNS1L_9ScaleType4KindE0ELNS_15FloatRoundStyleE2ESK_EENS1_15EpilogueDefaultEEEEEvvEEEEvNT_6ParamsE,@"STO_CUDA_ENTRY STV_DEFAULT"
_ZN7cutlass13device_kernelINS_4gemm6kernel13GemmUniversalIN4cute5tupleIJiiiiEEENS1_10collective13CollectiveMmaINS1_34MainloopSm90TmaGmmaWarpSpecializedILi2ENS5_IJNS4_1CILi2EEENSA_ILi1EEESC_EEENS1_35KernelTmaWarpSpecializedCooperativeEEENS5_IJNSA_ILi128EEENSA_ILi64EEENSA_ILi256EEEEEENS_10bfloat16_tENS5_IJlSC_lEEESK_SL_NS4_8TiledMMAINS4_8MMA_AtomIJNS4_4SM904GMMA27MMA_64x64x16_F32BF16BF16_SSILNSP_5MajorE0ELSR_0ELNSP_7ScaleInE1ELSS_1EEEEEENS4_6LayoutISD_NS5_IJSC_NSA_ILi0EEESW_EEEEENS5_IJNS4_10UnderscoreESZ_SZ_EEEEENS4_13SM90_TMA_LOADENS4_14ComposedLayoutINS4_7SwizzleILi3ELi4ELi3EEENS4_18smem_ptr_flag_bitsILi16EEENSV_INS5_IJNSA_ILi8EEESH_EEENS5_IJSH_SC_EEEEEEEvNS4_8identityENS4_23SM90_TMA_LOAD_MULTICASTES1C_vS1D_EENS_8epilogue10collective6detail29Sm90TmaWarpSpecializedAdapterINS1H_15DefaultEpilogueISK_SL_SL_NS1G_6thread17LinearCombinationISK_Li1EffLNS1L_9ScaleType4KindE0ELNS_15FloatRoundStyleE2ESK_EENS1_15EpilogueDefaultEEEEEvvEEEEvNT_6ParamsE:
[----:B------:R-:W0:Y:S01]  /*0000*/  LDC R1, c[0x0][0x28] ;  /* 0x00000a00ff017b82 */ /* 0x000e220000000800 */
[----:B------:R-:W1:Y:S01]  /*0010*/  S2R R63, SR_TID.X ;  /* 0x00000000003f7919 */ /* 0x000e620000002100 */
[----:B------:R-:W-:Y:S01]  /*0020*/  ELECT P0, URZ, PT ;  /* 0x00000000003f782f */ /* 0x000fe20003800000 */
[----:B------:R-:W-:Y:S01]  /*0030*/  BSSY B0, `(.L_x_0) ;  /* 0x000000f000007945 */ /* 0x000fe20003800000 */
[--C-:B-1----:R-:W-:Y:S02]  /*0040*/  SHF.R.U32.HI R0, RZ, 0x5, R63.reuse ;  /* 0x00000005ff007819 */ /* 0x102fe4000001163f */
[----:B------:R-:W-:-:S03]  /*0050*/  SHF.R.U32.HI R6, RZ, 0x7, R63 ;  /* 0x00000007ff067819 */ /* 0x000fc6000001163f */
[----:B------:R-:W1:Y:S04]  /*0060*/  SHFL.IDX PT, R3, R0, RZ, 0x1f ;  /* 0x00001fff00037589 */ /* 0x000e6800000e0000 */
[----:B------:R2:W3:Y:S01]  /*0070*/  SHFL.IDX PT, R2, R6, RZ, 0x1f ;  /* 0x00001fff06027589 */ /* 0x0004e200000e0000 */
[----:B-1----:R-:W-:-:S13]  /*0080*/  ISETP.NE.OR P0, PT, R3, RZ, !P0 ;  /* 0x000000ff0300720c */ /* 0x002fda0004705670 */
[----:B0-23--:R-:W-:Y:S05]  /*0090*/  @P0 BRA `(.L_x_1) ;  /* 0x0000000000200947 */ /* 0x00dfea0003800000 */
[----:B------:R-:W-:Y:S02]  /*00a0*/  ULDC.64 UR4, c[0x0][0x198] ;  /* 0x0000660000047ab9 */ /* 0x000fe40000000a00 */
[----:B------:R-:W-:Y:S02]  /*00b0*/  UIADD3 UR6, UP0, UR4, 0xf0, URZ ;  /* 0x000000f004067890 */ /* 0x000fe4000ff1e03f */
[----:B------:R-:W-:Y:S02]  /*00c0*/  UIADD3 UR4, UP1, UR4, 0x1f0, URZ ;  /* 0x000001f004047890 */ /* 0x000fe4000ff3e03f */
[----:B------:R-:W-:Y:S02]  /*00d0*/  UIADD3.X UR7, URZ, UR5, URZ, UP0, !UPT ;  /* 0x000000053f077290 */ /* 0x000fe400087fe43f */
[----:B------:R-:W-:-:S07]  /*00e0*/  UIADD3.X UR5, URZ, UR5, URZ, UP1, !UPT ;  /* 0x000000053f057290 */ /* 0x000fce0008ffe43f */
[----:B------:R0:W-:Y:S02]  /*00f0*/  UTMACCTL.PF [UR6] ;  /* 0x00000000060079b9 */ /* 0x0001e40008040000 */
[----:B------:R0:W-:Y:S02]  /*0100*/  UTMACCTL.PF [UR4] ;  /* 0x00000000040079b9 */ /* 0x0001e40008040000 */
[----:B0-----:R-:W-:Y:S01]  /*0110*/  NOP ;  /* 0x0000000000007918 */ /* 0x001fe20000000000 */
.L_x_1:
[----:B------:R-:W-:Y:S05]  /*0120*/  BSYNC B0 ;  /* 0x0000000000007941 */ /* 0x000fea0003800000 */
.L_x_0:
[----:B------:R-:W0:Y:S02]  /*0130*/  SHFL.IDX PT, R5, R0, RZ, 0x1f ;  /* 0x00001fff00057589 */ /* 0x000e2400000e0000 */
[----:B0-----:R-:W-:-:S13]  /*0140*/  ISETP.NE.AND P0, PT, R5, RZ, PT ;  /* 0x000000ff0500720c */ /* 0x001fda0003f05270 */
[----:B------:R-:W-:Y:S05]  /*0150*/  @P0 BRA `(.L_x_2) ;  /* 0x0000000000480947 */ /* 0x000fea0003800000 */
[----:B------:R-:W0:Y:S01]  /*0160*/  S2UR UR8, SR_CgaCtaId ;  /* 0x00000000000879c3 */ /* 0x000e220000008800 */
[----:B------:R-:W-:Y:S01]  /*0170*/  UMOV UR4, 0x400 ;  /* 0x0000040000047882 */ /* 0x000fe20000000000 */
[----:B------:R-:W-:Y:S01]  /*0180*/  UMOV UR5, 0x1 ;  /* 0x0000000100057882 */ /* 0x000fe20000000000 */
[----:B------:R-:W-:Y:S01]  /*0190*/  UMOV UR6, 0x4 ;  /* 0x0000000400067882 */ /* 0x000fe20000000000 */
[----:B------:R-:W-:Y:S01]  /*01a0*/  ELECT P0, URZ, PT ;  /* 0x00000000003f782f */ /* 0x000fe20003800000 */
[----:B------:R-:W-:-:S04]  /*01b0*/  UIADD3 UR6, -UR6, 0x100000, URZ ;  /* 0x0010000006067890 */ /* 0x000fc8000fffe13f */
[----:B------:R-:W-:Y:S02]  /*01c0*/  USHF.L.U32 UR7, UR6, 0xb, URZ ;  /* 0x0000000b06077899 */ /* 0x000fe4000800063f */
[----:B------:R-:W-:Y:S02]  /*01d0*/  USHF.L.U32 UR6, UR6, 0x1, URZ ;  /* 0x0000000106067899 */ /* 0x000fe4000800063f */
[----:B0-----:R-:W-:Y:S02]  /*01e0*/  ULEA UR8, UR8, UR4, 0x18 ;  /* 0x0000000408087291 */ /* 0x001fe4000f8ec03f */
[----:B------:R-:W-:-:S04]  /*01f0*/  UIADD3 UR4, -UR5, 0x100000, URZ ;  /* 0x0010000005047890 */ /* 0x000fc8000fffe13f */
[----:B------:R-:W-:Y:S02]  /*0200*/  USHF.L.U32 UR5, UR4, 0xb, URZ ;  /* 0x0000000b04057899 */ /* 0x000fe4000800063f */
[----:B------:R-:W-:Y:S01]  /*0210*/  USHF.L.U32 UR4, UR4, 0x1, URZ ;  /* 0x0000000104047899 */ /* 0x000fe2000800063f */
[----:B------:R-:W0:Y:S11]  /*0220*/  FENCE.VIEW.ASYNC.S ;  /* 0x00000000000073c6 */ /* 0x000e360000000000 */
[----:B0-----:R0:W1:Y:S01]  /*0230*/  SYNCS.EXCH.64 URZ, [UR8], UR4 ;  /* 0x00000004083f75b2 */ /* 0x0010620008000100 */
[----:B------:R0:W2:Y:S01]  /*0240*/  SYNCS.EXCH.64 URZ, [UR8+0x10], UR6 ;  /* 0x00001006083f75b2 */ /* 0x0000a20008000100 */
[----:B------:R0:W3:Y:S01]  /*0250*/  SYNCS.EXCH.64 URZ, [UR8+0x8], UR4 ;  /* 0x00000804083f75b2 */ /* 0x0000e20008000100 */
[----:B------:R0:W4:Y:S01]  /*0260*/  SYNCS.EXCH.64 URZ, [UR8+0x18], UR6 ;  /* 0x00001806083f75b2 */ /* 0x0001220008000100 */
[----:B------:R-:W-:Y:S01]  /*0270*/  NOP ;  /* 0x0000000000007918 */ /* 0x000fe20000000000 */
.L_x_2:
[----:B------:R-:W-:Y:S01]  /*0280*/  SHF.R.S32.HI R4, RZ, 0x1f, R63 ;  /* 0x0000001fff047819 */ /* 0x000fe2000001143f */
[----:B------:R-:W5:Y:S01]  /*0290*/  SHFL.IDX PT, R0, R0, RZ, 0x1f ;  /* 0x00001fff00007589 */ /* 0x000f6200000e0000 */
[----:B0-----:R-:W0:Y:S01]  /*02a0*/  S2UR UR8, SR_CTAID.X ;  /* 0x00000000000879c3 */ /* 0x001e220000002500 */
[----:B------:R-:W-:Y:S02]  /*02b0*/  ELECT P0, URZ, PT ;  /* 0x00000000003f782f */ /* 0x000fe40003800000 */
[----:B------:R-:W-:Y:S01]  /*02c0*/  LEA.HI R4, R4, R63, RZ, 0x7 ;  /* 0x0000003f04047211 */ /* 0x000fe200078f38ff */
[----:B------:R-:W-:Y:S01]  /*02d0*/  ULDC UR4, c[0x0][0x150] ;  /* 0x0000540000047ab9 */ /* 0x000fe20000000800 */
[----:B------:R-:W-:Y:S01]  /*02e0*/  SHF.R.S32.HI R10, RZ, 0x1f, R5 ;  /* 0x0000001fff0a7819 */ /* 0x000fe20000011405 */
[----:B------:R-:W-:Y:S01]  /*02f0*/  NOP ;  /* 0x0000000000007918 */ /* 0x000fe20000000000 */
[----:B------:R-:W-:Y:S01]  /*0300*/  LOP3.LUT R4, R4, 0xffffff80, RZ, 0xc0, !PT ;  /* 0xffffff8004047812 */ /* 0x000fe200078ec0ff */
[----:B------:R-:W-:Y:S01]  /*0310*/  NOP ;  /* 0x0000000000007918 */ /* 0x000fe20000000000 */
[----:B------:R-:W-:Y:S01]  /*0320*/  LEA.HI R10, R10, R5, RZ, 0x2 ;  /* 0x000000050a0a7211 */ /* 0x000fe200078f10ff */
[----:B------:R-:W1:Y:S01]  /*0330*/  LDC R12, c[0x0][0x144] ;  /* 0x00005100ff0c7b82 */ /* 0x000e620000000800 */
[----:B------:R-:W-:Y:S01]  /*0340*/  IMAD.MOV.U32 R22, RZ, RZ, 0x1 ;  /* 0x00000001ff167424 */ /* 0x000fe200078e00ff */
[----:B------:R-:W-:Y:S01]  /*0350*/  ISETP.NE.AND P3, PT, R2, RZ, PT ;  /* 0x000000ff0200720c */ /* 0x000fe20003f65270 */
[----:B------:R-:W-:Y:S01]  /*0360*/  IMAD.IADD R8, R63, 0x1, -R4 ;  /* 0x000000013f087824 */ /* 0x000fe200078e0a04 */
[----:B------:R-:W-:Y:S01]  /*0370*/  LOP3.LUT R10, R10, 0x3ffffffc, RZ, 0xc0, !PT ;  /* 0x3ffffffc0a0a7812 */ /* 0x000fe200078ec0ff */
[----:B------:R-:W2:Y:S03]  /*0380*/  S2R R4, SR_CTAID.Y ;  /* 0x0000000000047919 */ /* 0x000ea60000002600 */
[----:B------:R-:W-:Y:S01]  /*0390*/  SHF.R.S32.HI R7, RZ, 0x1f, R8 ;  /* 0x0000001fff077819 */ /* 0x000fe20000011408 */
[----:B------:R-:W-:Y:S01]  /*03a0*/  IMAD.IADD R10, R5, 0x1, -R10 ;  /* 0x00000001050a7824 */ /* 0x000fe200078e0a0a */
[----:B------:R-:W3:Y:S02]  /*03b0*/  LDC R14, c[0x0][0x140] ;  /* 0x00005000ff0e7b82 */ /* 0x000ee40000000800 */
[----:B------:R-:W-:-:S02]  /*03c0*/  LEA.HI R7, R7, R8, RZ, 0x3 ;  /* 0x0000000807077211 */ /* 0x000fc400078f18ff */
[----:B-----5:R-:W-:Y:S02]  /*03d0*/  ISETP.NE.OR P0, PT, R0, RZ, !P0 ;  /* 0x000000ff0000720c */ /* 0x020fe40004705670 */
[--C-:B------:R-:W-:Y:S02]  /*03e0*/  SHF.R.S32.HI R0, RZ, 0x3, R7.reuse ;  /* 0x00000003ff007819 */ /* 0x100fe40000011407 */
[----:B0-----:R-:W-:Y:S02]  /*03f0*/  I2FP.F32.U32 R9, UR8 ;  /* 0x0000000800097c45 */ /* 0x001fe40008201000 */
[----:B------:R-:W-:-:S03]  /*0400*/  SHF.R.S32.HI R7, RZ, 0x1f, R7 ;  /* 0x0000001fff077819 */ /* 0x000fc60000011407 */
[----:B------:R-:W-:Y:S01]  /*0410*/  FMUL R11, R9, UR4 ;  /* 0x00000004090b7c20 */ /* 0x000fe20008400000 */
[----:B------:R-:W-:Y:S01]  /*0420*/  LEA.HI R7, R7, R0, RZ, 0x2 ;  /* 0x0000000007077211 */ /* 0x000fe200078f10ff */
[----:B------:R-:W-:Y:S01]  /*0430*/  ULDC UR4, c[0x0][0x154] ;  /* 0x0000550000047ab9 */ /* 0x000fe20000000800 */
[----:B------:R-:W0:Y:S01]  /*0440*/  LDC R9, c[0x0][0x148] ;  /* 0x00005200ff097b82 */ /* 0x000e220000000800 */
[----:B------:R-:W-:Y:S01]  /*0450*/  VOTEU.ALL UP0, P0 ;  /* 0x00000000003f7886 */ /* 0x000fe20000000000 */
[----:B------:R-:W-:Y:S01]  /*0460*/  LOP3.LUT R7, R7, 0xfffffffc, RZ, 0xc0, !PT ;  /* 0xfffffffc07077812 */ /* 0x000fe200078ec0ff */
[----:B------:R-:W5:Y:S01]  /*0470*/  F2I.U32.TRUNC.NTZ R11, R11 ;  /* 0x0000000b000b7305 */ /* 0x000f62000020f000 */
[----:B------:R-:W-:Y:S02]  /*0480*/  VOTEU.ALL UP1, P0 ;  /* 0x00000000003f7886 */ /* 0x000fe40000020000 */
[----:B------:R-:W-:Y:S01]  /*0490*/  @!UP0 UMOV UR6, 0x400 ;  /* 0x0000040000068882 */ /* 0x000fe20000000000 */
[----:B------:R-:W-:Y:S01]  /*04a0*/  IMAD.IADD R7, R0, 0x1, -R7 ;  /* 0x0000000100077824 */ /* 0x000fe200078e0a07 */
[----:B------:R-:W4:Y:S01]  /*04b0*/  @!UP0 S2UR UR7, SR_CgaCtaId ;  /* 0x00000000000789c3 */ /* 0x000f220000008800 */
[----:B------:R-:W-:-:S02]  /*04c0*/  SHF.R.S32.HI R0, RZ, 0x1f, R3 ;  /* 0x0000001fff007819 */ /* 0x000fc40000011403 */
[----:B------:R-:W-:Y:S01]  /*04d0*/  IMAD R10, R10, 0x4, R7 ;  /* 0x000000040a0a7824 */ /* 0x000fe200078e0207 */
[----:B--2---:R-:W-:Y:S02]  /*04e0*/  I2FP.F32.U32 R13, R4 ;  /* 0x00000004000d7245 */ /* 0x004fe40000201000 */
[----:B------:R-:W-:Y:S01]  /*04f0*/  LEA.HI R0, R0, R3, RZ, 0x2 ;  /* 0x0000000300007211 */ /* 0x000fe200078f10ff */
[C---:B------:R-:W-:Y:S01]  /*0500*/  IMAD.SHL.U32 R19, R10.reuse, 0x4, RZ ;  /* 0x000000040a137824 */ /* 0x040fe200078e00ff */
[----:B------:R-:W-:Y:S01]  /*0510*/  LEA.HI R7, R10, R10, RZ, 0x1 ;  /* 0x0000000a0a077211 */ /* 0x000fe200078f08ff */
[----:B------:R-:W-:Y:S01]  /*0520*/  FMUL R13, R13, UR4 ;  /* 0x000000040d0d7c20 */ /* 0x000fe20008400000 */
[----:B-----5:R-:W-:Y:S01]  /*0530*/  IMAD.MOV R15, RZ, RZ, -R11 ;  /* 0x000000ffff0f7224 */ /* 0x020fe200078e0a0b */
[----:B------:R-:W-:Y:S01]  /*0540*/  LOP3.LUT R0, R0, 0xfffffffc, RZ, 0xc0, !PT ;  /* 0xfffffffc00007812 */ /* 0x000fe200078ec0ff */
[----:B------:R-:W-:Y:S01]  /*0550*/  UMOV UR4, 0x20 ;  /* 0x0000002000047882 */ /* 0x000fe20000000000 */
[----:B------:R-:W-:Y:S01]  /*0560*/  LOP3.LUT R11, R7, 0xfffffffe, RZ, 0xc0, !PT ;  /* 0xfffffffe070b7812 */ /* 0x000fe200078ec0ff */
[----:B-1----:R-:W-:Y:S01]  /*0570*/  IMAD R7, R12, R15, UR8 ;  /* 0x000000080c077e24 */ /* 0x002fe2000f8e020f */
[----:B------:R-:W1:Y:S01]  /*0580*/  F2I.U32.TRUNC.NTZ R13, R13 ;  /* 0x0000000d000d7305 */ /* 0x000e62000020f000 */
[----:B------:R-:W-:Y:S01]  /*0590*/  IMAD.IADD R3, R3, 0x1, -R0 ;  /* 0x0000000103037824 */ /* 0x000fe200078e0a00 */
[C---:B------:R-:W-:Y:S01]  /*05a0*/  LOP3.LUT R19, R10.reuse, 0xc, R19, 0x78, !PT ;  /* 0x0000000c0a137812 */ /* 0x040fe200078e7813 */
[----:B------:R-:W-:Y:S01]  /*05b0*/  IMAD.IADD R12, R10, 0x1, -R11 ;  /* 0x000000010a0c7824 */ /* 0x000fe200078e0a0b */
[----:B------:R-:W-:-:S04]  /*05c0*/  @!UP0 UIADD3 UR4, -UR4, 0x100000, URZ ;  /* 0x0010000004048890 */ /* 0x000fc8000fffe13f */
[----:B------:R-:W-:Y:S02]  /*05d0*/  @!UP0 USHF.L.U32 UR5, UR4, 0xb, URZ ;  /* 0x0000000b04058899 */ /* 0x000fe4000800063f */
[----:B------:R-:W-:Y:S01]  /*05e0*/  @!UP0 USHF.L.U32 UR4, UR4, 0x1, URZ ;  /* 0x0000000104048899 */ /* 0x000fe2000800063f */
[----:B---3--:R-:W-:Y:S02]  /*05f0*/  ISETP.EQ.U32.AND P2, PT, R14, 0x1, PT ;  /* 0x000000010e00780c */ /* 0x008fe40003f42070 */
[C---:B------:R-:W-:Y:S02]  /*0600*/  ISETP.NE.AND P1, PT, R3.reuse, 0x3, PT ;  /* 0x000000030300780c */ /* 0x040fe40003f25270 */
[----:B------:R-:W-:Y:S01]  /*0610*/  ISETP.NE.AND P4, PT, R12, R7, PT ;  /* 0x000000070c00720c */ /* 0x000fe20003f85270 */
[----:B----4-:R-:W-:Y:S01]  /*0620*/  @!UP0 ULEA UR6, UR7, UR6, 0x18 ;  /* 0x0000000607068291 */ /* 0x010fe2000f8ec03f */
[----:B------:R-:W-:Y:S01]  /*0630*/  ISETP.EQ.OR P1, PT, R3, RZ, !P1 ;  /* 0x000000ff0300720c */ /* 0x000fe20004f22670 */
[----:B------:R-:W-:Y:S01]  /*0640*/  VOTEU.ALL UP0, P0 ;  /* 0x00000000003f7886 */ /* 0x000fe20000000000 */
[----:B------:R-:W-:Y:S01]  /*0650*/  LOP3.LUT P0, RZ, R8, 0x7, RZ, 0xc0, !PT ;  /* 0x0000000708ff7812 */ /* 0x000fe2000780c0ff */
[C---:B------:R-:W-:Y:S01]  /*0660*/  VIADD R8, R2.reuse, 0xffffffff ;  /* 0xffffffff02087836 */ /* 0x040fe20000000000 */
[----:B------:R-:W-:Y:S01]  /*0670*/  ISETP.EQ.AND P1, PT, R2, RZ, P1 ;  /* 0x000000ff0200720c */ /* 0x000fe20000f22270 */
[----:B-1----:R-:W-:Y:S01]  /*0680*/  IMAD.MOV R23, RZ, RZ, -R13 ;  /* 0x000000ffff177224 */ /* 0x002fe200078e0a0d */
[----:B------:R-:W-:-:S02]  /*0690*/  ISETP.LT.U32.AND P0, PT, R19, 0x2, !P0 ;  /* 0x000000021300780c */ /* 0x000fc40004701070 */
[----:B------:R-:W-:Y:S01]  /*06a0*/  ISETP.GE.U32.AND P6, PT, R8, 0x2, PT ;  /* 0x000000020800780c */ /* 0x000fe20003fc6070 */
[----:B0-----:R-:W-:Y:S01]  /*06b0*/  IMAD R11, R9, R23, R4 ;  /* 0x00000017090b7224 */ /* 0x001fe200078e0204 */
[----:B------:R-:W-:Y:S01]  /*06c0*/  SEL R18, RZ, 0x1, !P1 ;  /* 0x00000001ff127807 */ /* 0x000fe20004800000 */
[----:B------:R-:W0:Y:S02]  /*06d0*/  FENCE.VIEW.ASYNC.S ;  /* 0x00000000000073c6 */ /* 0x000e240000000000 */
[----:B0-----:R0:W1:Y:S01]  /*06e0*/  @!UP0 SYNCS.EXCH.64 URZ, [UR6+0x30], UR4 ;  /* 0x00003004063f85b2 */ /* 0x0010620008000100 */
[----:B------:R-:W-:Y:S02]  /*06f0*/  @P4 LEA.HI R0, R19, R19, RZ, 0x1 ;  /* 0x0000001313004211 */ /* 0x000fe400078f08ff */
[----:B------:R-:W-:Y:S02]  /*0700*/  SEL R18, R18, 0x2, P6 ;  /* 0x0000000212127807 */ /* 0x000fe40003000000 */
[----:B------:R-:W-:-:S04]  /*0710*/  @P4 SHF.R.S32.HI R0, RZ, 0x1, R0 ;  /* 0x00000001ff004819 */ /* 0x000fc80000011400 */
[----:B------:R-:W-:Y:S02]  /*0720*/  @P4 ISETP.NE.AND P5, PT, R0, R11, PT ;  /* 0x0000000b0000420c */ /* 0x000fe40003fa5270 */
[----:B------:R-:W-:Y:S02]  /*0730*/  SEL R11, RZ, 0x1, !P0 ;  /* 0x00000001ff0b7807 */ /* 0x000fe40004000000 */
[----:B------:R-:W-:Y:S02]  /*0740*/  @P4 SEL R22, RZ, 0x1, P5 ;  /* 0x00000001ff164807 */ /* 0x000fe40002800000 */
[----:B------:R-:W-:Y:S01]  /*0750*/  LOP3.LUT R0, R63, 0x7f, RZ, 0xc0, !PT ;  /* 0x0000007f3f007812 */ /* 0x000fe200078ec0ff */
[----:B------:R0:W2:Y:S01]  /*0760*/  @!UP1 SYNCS.EXCH.64 URZ, [UR6+0x38], UR4 ;  /* 0x00003804063f95b2 */ /* 0x0000a20008000100 */
[----:B------:R-:W-:Y:S01]  /*0770*/  LOP3.LUT R22, R22, R11, RZ, 0xc0, !PT ;  /* 0x0000000b16167212 */ /* 0x000fe200078ec0ff */
[----:B------:R-:W-:Y:S01]  /*0780*/  NOP ;  /* 0x0000000000007918 */ /* 0x000fe20000000000 */
[----:B------:R-:W-:Y:S05]  /*0790*/  @!P2 BRA `(.L_x_3) ;  /* 0x000000000008a947 */ /* 0x000fea0003800000 */
[----:B-12---:R-:W-:Y:S01]  /*07a0*/  UCGABAR_ARV ;  /* 0x00000000000079c7 */ /* 0x006fe20008000000 */
[----:B------:R-:W-:Y:S05]  /*07b0*/  BRA `(.L_x_4) ;  /* 0x0000000000047947 */ /* 0x000fea0003800000 */
.L_x_3:
[----:B-12---:R-:W-:Y:S01]  /*07c0*/  NOP ;  /* 0x0000000000007918 */ /* 0x006fe20000000000 */
.L_x_4:
[----:B------:R-:W1:Y:S01]  /*07d0*/  LDC R2, c[0x0][0x65c] ;  /* 0x00019700ff027b82 */ /* 0x000e620000000800 */
[----:B------:R-:W-:Y:S02]  /*07e0*/  IMAD.U32 R10, RZ, RZ, UR8 ;  /* 0x00000008ff0a7e24 */ /* 0x000fe4000f8e00ff */
[----:B------:R-:W-:Y:S01]  /*07f0*/  IMAD.MOV.U32 R11, RZ, RZ, RZ ;  /* 0x000000ffff0b7224 */ /* 0x000fe200078e00ff */
[----:B-1----:R-:W-:-:S04]  /*0800*/  ISETP.NE.AND P1, PT, R2, 0x1, PT ;  /* 0x000000010200780c */ /* 0x002fc80003f25270 */
[----:B------:R-:W-:-:S09]  /*0810*/  P2R R5, PR, RZ, 0x2 ;  /* 0x00000002ff057803 */ /* 0x000fd20000000000 */
[----:B------:R-:W1:Y:S01]  /*0820*/  @P1 LDC R17, c[0x0][0x10] ;  /* 0x00000400ff111b82 */ /* 0x000e620000000800 */
[----:B------:R-:W-:Y:S02]  /*0830*/  @P1 IMAD.MOV.U32 R5, RZ, RZ, RZ ;  /* 0x000000ffff051224 */ /* 0x000fe400078e00ff */
[----:B------:R-:W-:-:S05]  /*0840*/  @P1 IMAD.MOV.U32 R15, RZ, RZ, RZ ;  /* 0x000000ffff0f1224 */ /* 0x000fca00078e00ff */
[----:B------:R-:W2:Y:S01]  /*0850*/  @!P1 LDC R13, c[0x0][0xc] ;  /* 0x00000300ff0d9b82 */ /* 0x000ea20000000800 */
[----:B0-----:R-:W-:Y:S01]  /*0860*/  ULDC UR4, c[0x0][0xc] ;  /* 0x0000030000047ab9 */ /* 0x001fe20000000800 */
[----:B------:R-:W-:Y:S01]  /*0870*/  ULDC UR5, c[0x0][0x10] ;  /* 0x0000040000057ab9 */ /* 0x000fe20000000800 */
[----:B------:R-:W-:Y:S01]  /*0880*/  ULDC UR6, c[0x0][0x14] ;  /* 0x0000050000067ab9 */ /* 0x000fe20000000800 */
[----:B------:R-:W-:-:S04]  /*0890*/  UIMAD.WIDE.U32 UR4, UR4, UR5, URZ ;  /* 0x00000005040472a5 */ /* 0x000fc8000f8e003f */
[----:B------:R-:W-:Y:S02]  /*08a0*/  UIMAD.WIDE.U32 UR38, UR4, UR6, URZ ;  /* 0x00000006042672a5 */ /* 0x000fe4000f8e003f */
[----:B------:R-:W-:-:S04]  /*08b0*/  UIMAD UR37, UR5, UR6, URZ ;  /* 0x00000006052572a4 */ /* 0x000fc8000f8e023f */
[----:B------:R-:W-:Y:S01]  /*08c0*/  UIADD3 UR37, UR39, UR37, URZ ;  /* 0x0000002527257290 */ /* 0x000fe2000fffe03f */
[----:B-1----:R-:W-:-:S04]  /*08d0*/  @P1 IMAD.WIDE.U32 R16, R17, UR8, R4 ;  /* 0x0000000811101c25 */ /* 0x002fc8000f8e0004 */
[----:B------:R-:W-:Y:S02]  /*08e0*/  @P1 IMAD.IADD R17, R17, 0x1, R15 ;  /* 0x0000000111111824 */ /* 0x000fe400078e020f */
[----:B--2---:R-:W-:-:S04]  /*08f0*/  @!P1 IMAD.WIDE.U32 R10, R4, R13, R10 ;  /* 0x0000000d040a9225 */ /* 0x004fc800078e000a */
[----:B------:R-:W-:Y:S02]  /*0900*/  @!P1 IMAD.MOV.U32 R16, RZ, RZ, R10 ;  /* 0x000000ffff109224 */ /* 0x000fe400078e000a */
[----:B------:R-:W-:Y:S01]  /*0910*/  @!P1 IMAD.MOV.U32 R17, RZ, RZ, R11 ;  /* 0x000000ffff119224 */ /* 0x000fe200078e000b */
[----:B------:R-:W-:Y:S06]  /*0920*/  @!P2 BRA `(.L_x_5) ;  /* 0x00000000000ca947 */ /* 0x000fec0003800000 */
[----:B------:R-:W-:Y:S01]  /*0930*/  UCGABAR_WAIT ;  /* 0x0000000000007dc7 */ /* 0x000fe20008000000 */
[----:B------:R-:W-:Y:S01]  /*0940*/  CCTL.IVALL ;  /* 0x00000000ff00798f */ /* 0x000fe20002000000 */
[----:B------:R-:W-:Y:S05]  /*0950*/  BRA `(.L_x_6) ;  /* 0x0000000000047947 */ /* 0x000fea0003800000 */
.L_x_5:
[----:B------:R-:W-:Y:S06]  /*0960*/  BAR.SYNC.DEFER_BLOCKING 0x0 ;  /* 0x0000000000007b1d */ /* 0x000fec0000010000 */
.L_x_6:
[----:B------:R-:W-:Y:S05]  /*0970*/  @!P3 BRA `(.L_x_7) ;  /* 0x0000004800b4b947 */ /* 0x000fea0003800000 */
[----:B------:R-:W-:-:S13]  /*0980*/  ISETP.GT.U32.AND P0, PT, R8, 0x1, PT ;  /* 0x000000010800780c */ /* 0x000fda0003f04070 */
[----:B------:R-:W-:Y:S05]  /*0990*/  @P0 EXIT ;  /* 0x000000000000094d */ /* 0x000fea0003800000 */
[----:B------:R-:W-:Y:S01]  /*09a0*/  ULDC.64 UR4, c[0x0][0x650] ;  /* 0x0001940000047ab9 */ /* 0x000fe20000000a00 */
[----:B------:R-:W-:Y:S01]  /*09b0*/  PRMT R3, RZ, 0x7610, R3 ;  /* 0x00007610ff037816 */ /* 0x000fe20000000003 */
[----:B------:R-:W-:Y:S01]  /*09c0*/  IMAD.MOV.U32 R71, RZ, RZ, -0x1 ;  /* 0xffffffffff477424 */ /* 0x000fe200078e00ff */
[----:B------:R-:W-:Y:S01]  /*09d0*/  ISETP.GE.U32.AND P0, PT, R16, UR4, PT ;  /* 0x0000000410007c0c */ /* 0x000fe2000bf06070 */
[----:B------:R-:W-:Y:S02]  /*09e0*/  IMAD.MOV.U32 R70, RZ, RZ, -0x1 ;  /* 0xffffffffff467424 */ /* 0x000fe400078e00ff */
[----:B------:R-:W-:Y:S01]  /*09f0*/  IMAD.MOV.U32 R69, RZ, RZ, -0x1 ;  /* 0xffffffffff457424 */ /* 0x000fe200078e00ff */
[----:B------:R-:W-:-:S13]  /*0a00*/  ISETP.GE.U32.AND.EX P0, PT, R17, UR5, PT, P0 ;  /* 0x0000000511007c0c */ /* 0x000fda000bf06100 */
[----:B------:R-:W-:Y:S05]  /*0a10*/  @P0 BRA `(.L_x_8) ;  /* 0x0000000400280947 */ /* 0x000fea0003800000 */
[----:B------:R-:W0:Y:S01]  /*0a20*/  LDC.64 R24, c[0x0][0x628] ;  /* 0x00018a00ff187b82 */ /* 0x000e220000000a00 */
[----:B------:R-:W-:Y:S02]  /*0a30*/  IMAD.MOV.U32 R10, RZ, RZ, R16 ;  /* 0x000000ffff0a7224 */ /* 0x000fe400078e0010 */
[----:B------:R-:W-:-:S05]  /*0a40*/  IMAD.MOV.U32 R11, RZ, RZ, R17 ;  /* 0x000000ffff0b7224 */ /* 0x000fca00078e0011 */
[----:B------:R-:W1:Y:S08]  /*0a50*/  LDC R8, c[0x0][0x630] ;  /* 0x00018c00ff087b82 */ /* 0x000e700000000800 */
[----:B------:R-:W2:Y:S01]  /*0a60*/  LDC.64 R26, c[0x0][0x620] ;  /* 0x00018800ff1a7b82 */ /* 0x000ea20000000a00 */
[----:B0-----:R-:W-:-:S04]  /*0a70*/  ISETP.NE.U32.AND P0, PT, R24, RZ, PT ;  /* 0x000000ff1800720c */ /* 0x001fc80003f05070 */
[----:B------:R-:W-:-:S13]  /*0a80*/  ISETP.NE.AND.EX P0, PT, R25, RZ, PT, P0 ;  /* 0x000000ff1900720c */ /* 0x000fda0003f05300 */
[----:B-12---:R-:W-:Y:S05]  /*0a90*/  @!P0 BRA `(.L_x_9) ;  /* 0x0000000000288947 */ /* 0x006fea0003800000 */
[----:B------:R-:W0:Y:S02]  /*0aa0*/  LDC R3, c[0x0][0x634] ;  /* 0x00018d00ff037b82 */ /* 0x000e240000000800 */
[----:B0-----:R-:W-:-:S05]  /*0ab0*/  IADD3 R3, P0, R16, R3, RZ ;  /* 0x0000000310037210 */ /* 0x001fca0007f1e0ff */
[----:B------:R-:W-:-:S04]  /*0ac0*/  IMAD.X R21, RZ, RZ, R17, P0 ;  /* 0x000000ffff157224 */ /* 0x000fc800000e0611 */
[----:B------:R-:W-:-:S04]  /*0ad0*/  IMAD.WIDE.U32 R10, R21, R24, RZ ;  /* 0x00000018150a7225 */ /* 0x000fc800078e00ff */
[----:B------:R-:W-:-:S04]  /*0ae0*/  IMAD.WIDE.U32 R12, P0, R3, R25, R10 ;  /* 0x00000019030c7225 */ /* 0x000fc8000780000a */
[----:B------:R-:W-:-:S04]  /*0af0*/  IMAD.WIDE.U32 R10, R3, R24, RZ ;  /* 0x00000018030a7225 */ /* 0x000fc800078e00ff */
[----:B------:R-:W-:Y:S01]  /*0b00*/  IMAD.X R15, RZ, RZ, RZ, P0 ;  /* 0x000000ffff0f7224 */ /* 0x000fe200000e06ff */
[----:B------:R-:W-:Y:S01]  /*0b10*/  IADD3 RZ, P0, R11, R12, RZ ;  /* 0x0000000c0bff7210 */ /* 0x000fe20007f1e0ff */
[----:B------:R-:W-:-:S04]  /*0b20*/  IMAD.MOV.U32 R14, RZ, RZ, R13 ;  /* 0x000000ffff0e7224 */ /* 0x000fc800078e000d */
[----:B------:R-:W-:-:S08]  /*0b30*/  IMAD.WIDE.U32.X R10, R21, R25, R14, P0 ;  /* 0x00000019150a7225 */ /* 0x000fd000000e040e */
.L_x_9:
[----:B------:R-:W0:Y:S01]  /*0b40*/  LDC.64 R30, c[0x0][0x640] ;  /* 0x00019000ff1e7b82 */ /* 0x000e220000000a00 */
[-CC-:B------:R-:W-:Y:S02]  /*0b50*/  SHF.R.U64 R69, R10, R8.reuse, R11.reuse ;  /* 0x000000080a457219 */ /* 0x180fe4000000120b */
[----:B------:R-:W-:Y:S02]  /*0b60*/  SHF.R.U32.HI R3, RZ, R8, R11 ;  /* 0x00000008ff037219 */ /* 0x000fe4000001160b */
[----:B------:R-:W-:-:S03]  /*0b70*/  IADD3 R5, P0, RZ, -R69, RZ ;  /* 0x80000045ff057210 */ /* 0x000fc60007f1e0ff */
[----:B------:R-:W1:Y:S02]  /*0b80*/  LDC R12, c[0x0][0x618] ;  /* 0x00018600ff0c7b82 */ /* 0x000e640000000800 */
[----:B------:R-:W-:Y:S02]  /*0b90*/  IMAD.X R3, RZ, RZ, ~R3, P0 ;  /* 0x000000ffff037224 */ /* 0x000fe400000e0e03 */
[----:B------:R-:W-:-:S04]  /*0ba0*/  IMAD.WIDE.U32 R10, R5, R26, R16 ;  /* 0x0000001a050a7225 */ /* 0x000fc800078e0010 */
[----:B------:R-:W2:Y:S01]  /*0bb0*/  LDC R20, c[0x0][0x608] ;  /* 0x00018200ff147b82 */ /* 0x000ea20000000800 */
[----:B------:R-:W-:Y:S02]  /*0bc0*/  IMAD R8, R3, R26, RZ ;  /* 0x0000001a03087224 */ /* 0x000fe400078e02ff */
[----:B------:R-:W-:Y:S02]  /*0bd0*/  IMAD.MOV.U32 R3, RZ, RZ, -0x1 ;  /* 0xffffffffff037424 */ /* 0x000fe400078e00ff */
[----:B------:R-:W-:Y:S02]  /*0be0*/  IMAD R5, R5, R27, R8 ;  /* 0x0000001b05057224 */ /* 0x000fe400078e0208 */
[----:B------:R-:W-:Y:S01]  /*0bf0*/  IMAD R26, R9, R23, R4 ;  /* 0x00000017091a7224 */ /* 0x000fe200078e0204 */
[----:B------:R-:W3:Y:S01]  /*0c00*/  LDC R28, c[0x0][0x658] ;  /* 0x00019600ff1c7b82 */ /* 0x000ee20000000800 */
[----:B------:R-:W-:Y:S01]  /*0c10*/  IMAD.IADD R5, R11, 0x1, R5 ;  /* 0x000000010b057824 */ /* 0x000fe200078e0205 */
[----:B0-----:R-:W-:Y:S01]  /*0c20*/  ISETP.NE.U32.AND P0, PT, R30, RZ, PT ;  /* 0x000000ff1e00720c */ /* 0x001fe20003f05070 */
[----:B------:R-:W-:-:S03]  /*0c30*/  IMAD.MOV.U32 R23, RZ, RZ, 0x1 ;  /* 0x00000001ff177424 */ /* 0x000fc600078e00ff */
[----:B------:R-:W-:Y:S02]  /*0c40*/  ISETP.NE.AND.EX P0, PT, R31, RZ, PT, P0 ;  /* 0x000000ff1f00720c */ /* 0x000fe40003f05300 */
[----:B------:R-:W0:Y:S01]  /*0c50*/  LDC R24, c[0x0][0x600] ;  /* 0x00018000ff187b82 */ /* 0x000e220000000800 */
[-CC-:B-1----:R-:W-:Y:S02]  /*0c60*/  SHF.R.U64 R14, R10, R12.reuse, R5.reuse ;  /* 0x0000000c0a0e7219 */ /* 0x182fe40000001205 */
[----:B------:R-:W-:-:S05]  /*0c70*/  SHF.R.U32.HI R5, RZ, R12, R5 ;  /* 0x0000000cff057219 */ /* 0x000fca0000011605 */
[----:B------:R-:W1:Y:S01]  /*0c80*/  LDC R15, c[0x0][0x648] ;  /* 0x00019200ff0f7b82 */ /* 0x000e620000000800 */
[-CC-:B--2---:R-:W-:Y:S02]  /*0c90*/  SHF.R.U64 R27, R14, R20.reuse, R5.reuse ;  /* 0x000000140e1b7219 */ /* 0x184fe40000001205 */
[----:B------:R-:W-:-:S05]  /*0ca0*/  SHF.R.U32.HI R5, RZ, R20, R5 ;  /* 0x00000014ff057219 */ /* 0x000fca0000011605 */
[----:B------:R-:W2:Y:S01]  /*0cb0*/  LDC R21, c[0x0][0x638] ;  /* 0x00018e00ff157b82 */ /* 0x000ea20000000800 */
[-CC-:B---3--:R-:W-:Y:S02]  /*0cc0*/  SHF.R.U64 R20, R27, R28.reuse, R5.reuse ;  /* 0x0000001c1b147219 */ /* 0x188fe40000001205 */
[-C--:B------:R-:W-:Y:S02]  /*0cd0*/  SHF.L.U32 R3, R3, R28.reuse, RZ ;  /* 0x0000001c03037219 */ /* 0x080fe400000006ff */
[----:B------:R-:W-:Y:S01]  /*0ce0*/  SHF.R.U32.HI R5, RZ, R28, R5 ;  /* 0x0000001cff057219 */ /* 0x000fe20000011605 */
[----:B------:R-:W-:Y:S01]  /*0cf0*/  IMAD.MOV.U32 R4, RZ, RZ, R20 ;  /* 0x000000ffff047224 */ /* 0x000fe200078e0014 */
[----:B------:R-:W-:Y:S01]  /*0d00*/  LOP3.LUT R12, RZ, R3, RZ, 0x33, !PT ;  /* 0x00000003ff0c7212 */ /* 0x000fe200078e33ff */
[----:B------:R-:W3:Y:S01]  /*0d10*/  LDC R25, c[0x0][0x610] ;  /* 0x00018400ff197b82 */ /* 0x000ee20000000800 */
[----:B------:R-:W-:Y:S05]  /*0d20*/  @!P0 BRA `(.L_x_10) ;  /* 0x0000000000288947 */ /* 0x000fea0003800000 */
[----:B------:R-:W4:Y:S02]  /*0d30*/  LDC R3, c[0x0][0x64c] ;  /* 0x00019300ff037b82 */ /* 0x000f240000000800 */
[----:B----4-:R-:W-:-:S05]  /*0d40*/  IADD3 R3, P0, R20, R3, RZ ;  /* 0x0000000314037210 */ /* 0x010fca0007f1e0ff */
        /* <DEDUP_REMOVED lines=8> */
.L_x_10:
[----:B-1----:R-:W-:Y:S01]  /*0dd0*/  SHF.R.U64 R4, R4, R15, R5 ;  /* 0x0000000f04047219 */ /* 0x002fe20000001205 */
[----:B0-----:R-:W-:Y:S01]  /*0de0*/  VIADD R5, R24, 0xffffffff ;  /* 0xffffffff18057836 */ /* 0x001fe20000000000 */
[----:B------:R-:W-:Y:S02]  /*0df0*/  SHF.L.U32 R3, R23, R28, RZ ;  /* 0x0000001c17037219 */ /* 0x000fe400000006ff */
[----:B------:R-:W-:Y:S01]  /*0e00*/  LOP3.LUT R12, R27, R12, RZ, 0xc0, !PT ;  /* 0x0000000c1b0c7212 */ /* 0x000fe200078ec0ff */
[----:B------:R-:W-:Y:S01]  /*0e10*/  IMAD.MOV R8, RZ, RZ, -R4 ;  /* 0x000000ffff087224 */ /* 0x000fe200078e0a04 */
[----:B------:R-:W-:-:S03]  /*0e20*/  SEL R7, R7, R26, !P1 ;  /* 0x0000001a07077207 */ /* 0x000fc60004800000 */
[----:B------:R-:W-:Y:S01]  /*0e30*/  IMAD R12, R3, R4, R12 ;  /* 0x00000004030c7224 */ /* 0x000fe200078e020c */
[----:B------:R-:W-:Y:S01]  /*0e40*/  LOP3.LUT R4, R14, R5, RZ, 0xc0, !PT ;  /* 0x000000050e047212 */ /* 0x000fe200078ec0ff */
[----:B--2---:R-:W-:Y:S02]  /*0e50*/  IMAD R3, R8, R21, R20 ;  /* 0x0000001508037224 */ /* 0x004fe400078e0214 */
[----:B---3--:R-:W-:Y:S02]  /*0e60*/  IMAD R7, R12, R25, R7 ;  /* 0x000000190c077224 */ /* 0x008fe400078e0207 */
[----:B------:R-:W-:Y:S02]  /*0e70*/  IMAD.MOV.U32 R5, RZ, RZ, 0x1 ;  /* 0x00000001ff057424 */ /* 0x000fe400078e00ff */
[----:B------:R-:W-:-:S03]  /*0e80*/  IMAD R4, R3, R24, R4 ;  /* 0x0000001803047224 */ /* 0x000fc600078e0204 */
[----:B------:R-:W-:Y:S02]  /*0e90*/  PRMT R3, R5, 0x7610, R3 ;  /* 0x0000761005037816 */ /* 0x000fe40000000003 */
[----:B------:R-:W-:Y:S02]  /*0ea0*/  SEL R70, R4, R7, !P1 ;  /* 0x0000000704467207 */ /* 0x000fe40004800000 */
[----:B------:R-:W-:-:S07]  /*0eb0*/  SEL R71, R7, R4, !P1 ;  /* 0x0000000407477207 */ /* 0x000fce0004800000 */
.L_x_8:
[----:B------:R-:W-:-:S08]  /*0ec0*/  NOP ;  /* 0x0000000000007918 */ /* 0x000fd00000000000 */
[----:B------:R-:W0:Y:S02]  /*0ed0*/  USETMAXREG.TRY_ALLOC.CTAPOOL UP0, 0xe8 ;  /* 0x000000e8000079c8 */ /* 0x000e240008000600 */
[----:B0-----:R-:W-:-:S13]  /*0ee0*/  PLOP3.LUT P0, PT, PT, PT, UP0, 0x80, 0x0 ;  /* 0x000000000000781c */ /* 0x001fda0003f0f008 */
[----:B------:R-:W-:Y:S05]  /*0ef0*/  @!P0 BRA `(.L_x_8) ;  /* 0xfffffffc00f08947 */ /* 0x000fea000383ffff */
[----:B------:R-:W-:Y:S01]  /*0f00*/  ULDC.64 UR4, c[0x0][0x598] ;  /* 0x0001660000047ab9 */ /* 0x000fe20000000a00 */
[----:B------:R-:W-:Y:S01]  /*0f10*/  ULDC.64 UR40, c[0x0][0x208] ;  /* 0x0000820000287ab9 */ /* 0x000fe20000000a00 */
[----:B------:R-:W-:-:S04]  /*0f20*/  ISETP.NE.U32.AND P0, PT, RZ, UR4, PT ;  /* 0x00000004ff007c0c */ /* 0x000fc8000bf05070 */
[----:B------:R-:W-:-:S13]  /*0f30*/  ISETP.NE.AND.EX P0, PT, RZ, UR5, PT, P0 ;  /* 0x00000005ff007c0c */ /* 0x000fda000bf05300 */
[----:B------:R-:W-:Y:S05]  /*0f40*/  @!P0 BRA `(.L_x_11) ;  /* 0x00000000001c8947 */ /* 0x000fea0003800000 */
[----:B------:R-:W0:Y:S02]  /*0f50*/  LDC.64 R4, c[0x0][0x598] ;  /* 0x00016600ff047b82 */ /* 0x000e240000000a00 */
[----:B0-----:R-:W2:Y:S02]  /*0f60*/  LDG.E.64 R4, desc[UR40][R4.64] ;  /* 0x0000002804047981 */ /* 0x001ea4000c1e1b00 */
[----:B--2---:R-:W-:-:S04]  /*0f70*/  ISETP.NE.U32.AND P0, PT, R4, RZ, PT ;  /* 0x000000ff0400720c */ /* 0x004fc80003f05070 */
[----:B------:R-:W-:-:S13]  /*0f80*/  ISETP.NE.AND.EX P0, PT, R5, RZ, PT, P0 ;  /* 0x000000ff0500720c */ /* 0x000fda0003f05300 */
[----:B------:R-:W-:Y:S05]  /*0f90*/  @!P0 BRA `(.L_x_11) ;  /* 0x0000000000088947 */ /* 0x000fea0003800000 */
[----:B------:R0:W5:Y:S01]  /*0fa0*/  LD.E R23, desc[UR40][R4.64] ;  /* 0x0000002804177980 */ /* 0x000162000c101900 */
[----:B------:R-:W-:Y:S05]  /*0fb0*/  BRA `(.L_x_12) ;  /* 0x0000000000247947 */ /* 0x000fea0003800000 */
.L_x_11:
[----:B------:R-:W-:Y:S02]  /*0fc0*/  ULDC.64 UR4, c[0x0][0x588] ;  /* 0x0001620000047ab9 */ /* 0x000fe40000000a00 */
[----:B------:R-:W-:-:S04]  /*0fd0*/  ISETP.NE.U32.AND P0, PT, RZ, UR4, PT ;  /* 0x00000004ff007c0c */ /* 0x000fc8000bf05070 */
[----:B------:R-:W-:-:S13]  /*0fe0*/  ISETP.NE.AND.EX P0, PT, RZ, UR5, PT, P0 ;  /* 0x00000005ff007c0c */ /* 0x000fda000bf05300 */
[----:B------:R-:W-:Y:S05]  /*0ff0*/  @!P0 BRA `(.L_x_13) ;  /* 0x00000000000c8947 */ /* 0x000fea0003800000 */
[----:B------:R-:W0:Y:S02]  /*1000*/  LDC.64 R4, c[0x0][0x588] ;  /* 0x00016200ff047b82 */ /* 0x000e240000000a00 */
[----:B0-----:R1:W5:Y:S01]  /*1010*/  LDG.E R23, desc[UR40][R4.64] ;  /* 0x0000002804177981 */ /* 0x001362000c1e1900 */
[----:B------:R-:W-:Y:S05]  /*1020*/  BRA `(.L_x_12) ;  /* 0x0000000000087947 */ /* 0x000fea0003800000 */
.L_x_13:
[----:B------:R-:W-:Y:S02]  /*1030*/  ULDC UR4, c[0x0][0x580] ;  /* 0x0001600000047ab9 */ /* 0x000fe40000000800 */
[----:B------:R-:W-:-:S07]  /*1040*/  IMAD.U32 R23, RZ, RZ, UR4 ;  /* 0x00000004ff177e24 */ /* 0x000fce000f8e00ff */
.L_x_12:
[----:B------:R-:W-:Y:S02]  /*1050*/  ULDC.64 UR4, c[0x0][0x5a0] ;  /* 0x0001680000047ab9 */ /* 0x000fe40000000a00 */
[----:B------:R-:W-:-:S04]  /*1060*/  ISETP.NE.U32.AND P0, PT, RZ, UR4, PT ;  /* 0x00000004ff007c0c */ /* 0x000fc8000bf05070 */
[----:B------:R-:W-:-:S13]  /*1070*/  ISETP.NE.AND.EX P0, PT, RZ, UR5, PT, P0 ;  /* 0x00000005ff007c0c */ /* 0x000fda000bf05300 */
[----:B------:R-:W-:Y:S05]  /*1080*/  @!P0 BRA `(.L_x_14) ;  /* 0x00000000001c8947 */ /* 0x000fea0003800000 */
[----:B01----:R-:W0:Y:S02]  /*1090*/  LDC.64 R4, c[0x0][0x5a0] ;  /* 0x00016800ff047b82 */ /* 0x003e240000000a00 */
[----:B0-----:R-:W2:Y:S02]  /*10a0*/  LDG.E.64 R4, desc[UR40][R4.64] ;  /* 0x0000002804047981 */ /* 0x001ea4000c1e1b00 */
[----:B--2---:R-:W-:-:S04]  /*10b0*/  ISETP.NE.U32.AND P0, PT, R4, RZ, PT ;  /* 0x000000ff0400720c */ /* 0x004fc80003f05070 */
[----:B------:R-:W-:-:S13]  /*10c0*/  ISETP.NE.AND.EX P0, PT, R5, RZ, PT, P0 ;  /* 0x000000ff0500720c */ /* 0x000fda0003f05300 */
[----:B------:R-:W-:Y:S05]  /*10d0*/  @!P0 BRA `(.L_x_14) ;  /* 0x0000000000088947 */ /* 0x000fea0003800000 */
[----:B------:R0:W5:Y:S01]  /*10e0*/  LD.E R58, desc[UR40][R4.64] ;  /* 0x00000028043a7980 */ /* 0x000162000c101900 */
[----:B------:R-:W-:Y:S05]  /*10f0*/  BRA `(.L_x_15) ;  /* 0x0000000000247947 */ /* 0x000fea0003800000 */
.L_x_14:
[----:B------:R-:W-:Y:S02]  /*1100*/  ULDC.64 UR4, c[0x0][0x590] ;  /* 0x0001640000047ab9 */ /* 0x000fe40000000a00 */
[----:B------:R-:W-:-:S04]  /*1110*/  ISETP.NE.U32.AND P0, PT, RZ, UR4, PT ;  /* 0x00000004ff007c0c */ /* 0x000fc8000bf05070 */
[----:B------:R-:W-:-:S13]  /*1120*/  ISETP.NE.AND.EX P0, PT, RZ, UR5, PT, P0 ;  /* 0x00000005ff007c0c */ /* 0x000fda000bf05300 */
[----:B------:R-:W-:Y:S05]  /*1130*/  @!P0 BRA `(.L_x_16) ;  /* 0x00000000000c8947 */ /* 0x000fea0003800000 */
[----:B------:R-:W2:Y:S02]  /*1140*/  LDC.64 R58, c[0x0][0x590] ;  /* 0x00016400ff3a7b82 */ /* 0x000ea40000000a00 */
[----:B--2---:R2:W5:Y:S01]  /*1150*/  LDG.E R58, desc[UR40][R58.64] ;  /* 0x000000283a3a7981 */ /* 0x004562000c1e1900 */
[----:B------:R-:W-:Y:S05]  /*1160*/  BRA `(.L_x_15) ;  /* 0x0000000000087947 */ /* 0x000fea0003800000 */
.L_x_16:
[----:B------:R-:W-:Y:S02]  /*1170*/  ULDC UR4, c[0x0][0x584] ;  /* 0x0001610000047ab9 */ /* 0x000fe40000000800 */
[----:B------:R-:W-:-:S07]  /*1180*/  IMAD.U32 R58, RZ, RZ, UR4 ;  /* 0x00000004ff3a7e24 */ /* 0x000fce000f8e00ff */
.L_x_15:
[----:B------:R-:W-:-:S13]  /*1190*/  LOP3.LUT P0, RZ, R3, 0xff, RZ, 0xc0, !PT ;  /* 0x000000ff03ff7812 */ /* 0x000fda000780c0ff */
[----:B------:R-:W-:Y:S05]  /*11a0*/  @!P0 EXIT ;  /* 0x000000000000894d */ /* 0x000fea0003800000 */
[----:B------:R-:W3:Y:S01]  /*11b0*/  LDC R61, c[0x0][0x658] ;  /* 0x00019600ff3d7b82 */ /* 0x000ee20000000800 */
[----:B------:R-:W-:Y:S01]  /*11c0*/  LOP3.LUT R6, R6, 0x1, RZ, 0xc0, !PT ;  /* 0x0000000106067812 */ /* 0x000fe200078ec0ff */
[----:B------:R-:W-:Y:S01]  /*11d0*/  ULDC.64 UR6, c[0x0][0x288] ;  /* 0x0000a20000067ab9 */ /* 0x000fe20000000a00 */
[----:B------:R-:W-:Y:S01]  /*11e0*/  SHF.R.U32.HI R3, RZ, 0x2, R63 ;  /* 0x00000002ff037819 */ /* 0x000fe2000001163f */
[----:B------:R-:W-:Y:S01]  /*11f0*/  UIADD3 UR4, UR7, 0xff, URZ ;  /* 0x000000ff07047890 */ /* 0x000fe2000fffe03f */
[----:B------:R-:W-:Y:S01]  /*1200*/  SHF.R.U32.HI R0, RZ, 0x1, R0 ;  /* 0x00000001ff007819 */ /* 0x000fe20000011600 */
[----:B------:R-:W-:Y:S01]  /*1210*/  IMAD.SHL.U32 R56, R6, 0x40, RZ ;  /* 0x0000004006387824 */ /* 0x000fe200078e00ff */
[----:B------:R-:W-:Y:S01]  /*1220*/  LOP3.LUT R3, R3, 0x7, RZ, 0xc0, !PT ;  /* 0x0000000703037812 */ /* 0x000fe200078ec0ff */
[----:B01----:R-:W0:Y:S01]  /*1230*/  LDC.64 R4, c[0x0][0x5c8] ;  /* 0x00017200ff047b82 */ /* 0x003e220000000a00 */
[----:B------:R-:W-:Y:S01]  /*1240*/  USHF.R.S32.HI UR5, URZ, 0x1f, UR4 ;  /* 0x0000001f3f057899 */ /* 0x000fe20008011404 */
[----:B------:R-:W-:Y:S01]  /*1250*/  LOP3.LUT R0, R0, 0x30, RZ, 0xc0, !PT ;  /* 0x0000003000007812 */ /* 0x000fe200078ec0ff */
[----:B------:R-:W-:Y:S01]  /*1260*/  IMAD.MOV.U32 R8, RZ, RZ, 0x1 ;  /* 0x00000001ff087424 */ /* 0x000fe200078e00ff */
[--C-:B------:R-:W-:Y:S01]  /*1270*/  LOP3.LUT R56, R56, 0x40, R3.reuse, 0xe2, !PT ;  /* 0x0000004038387812 */ /* 0x100fe200078ee203 */
[----:B------:R-:W-:Y:S01]  /*1280*/  ULEA.HI UR5, UR5, UR4, URZ, 0x8 ;  /* 0x0000000405057291 */ /* 0x000fe2000f8f403f */
[-C--:B------:R-:W-:Y:S01]  /*1290*/  IADD3 R3, RZ, -R0.reuse, -R3 ;  /* 0x80000000ff037210 */ /* 0x080fe20007ffe803 */
[----:B------:R-:W-:Y:S01]  /*12a0*/  IMAD.U32 R7, RZ, RZ, UR6 ;  /* 0x00000006ff077e24 */ /* 0x000fe2000f8e00ff */
[----:B------:R-:W1:Y:S01]  /*12b0*/  LDC R65, c[0x0][0x600] ;  /* 0x00018000ff417b82 */ /* 0x000e620000000800 */
[----:B------:R-:W-:Y:S01]  /*12c0*/  LOP3.LUT R56, R56, R0, RZ, 0xfc, !PT ;  /* 0x0000000038387212 */ /* 0x000fe200078efcff */
[----:B------:R-:W-:Y:S01]  /*12d0*/  IMAD.MOV.U32 R0, RZ, RZ, -0x1 ;  /* 0xffffffffff007424 */ /* 0x000fe200078e00ff */
[----:B------:R-:W-:Y:S01]  /*12e0*/  USHF.R.S32.HI UR43, URZ, 0x8, UR5 ;  /* 0x000000083f2b7899 */ /* 0x000fe20008011405 */
[C---:B------:R-:W-:Y:S01]  /*12f0*/  LOP3.LUT R62, R63.reuse, 0x3, RZ, 0xc0, !PT ;  /* 0x000000033f3e7812 */ /* 0x040fe200078ec0ff */
[----:B------:R-:W-:Y:S01]  /*1300*/  IMAD R3, R6, -0x40, R3 ;  /* 0xffffffc006037824 */ /* 0x000fe200078e0203 */
[C---:B------:R-:W-:Y:S01]  /*1310*/  LOP3.LUT R64, R63.reuse, 0x80, RZ, 0xc0, !PT ;  /* 0x000000803f407812 */ /* 0x040fe200078ec0ff */
[----:B------:R-:W-:Y:S01]  /*1320*/  UISETP.LT.AND UP0, UPT, UR43, 0x1, UPT ;  /* 0x000000012b00788c */ /* 0x000fe2000bf01270 */
[-C--:B---3--:R-:W-:Y:S01]  /*1330*/  SHF.L.U32 R0, R0, R61.reuse, RZ ;  /* 0x0000003d00007219 */ /* 0x088fe200000006ff */
[----:B------:R-:W-:Y:S01]  /*1340*/  ULDC UR4, c[0x0][0x284] ;  /* 0x0000a10000047ab9 */ /* 0x000fe20000000800 */
[----:B------:R-:W-:Y:S01]  /*1350*/  IMAD R62, R62, -0x2, R7 ;  /* 0xfffffffe3e3e7824 */ /* 0x000fe200078e0207 */
[----:B------:R-:W-:Y:S01]  /*1360*/  USEL UR44, UR43, 0x1, UP0 ;  /* 0x000000012b2c7887 */ /* 0x000fe20008000000 */
[----:B------:R-:W-:Y:S01]  /*1370*/  SHF.L.U32 R61, R8, R61, RZ ;  /* 0x0000003d083d7219 */ /* 0x000fe200000006ff */
[----:B------:R-:W-:Y:S01]  /*1380*/  IMAD.SHL.U32 R63, R63, 0x2, RZ ;  /* 0x000000023f3f7824 */ /* 0x000fe200078e00ff */
[----:B------:R-:W-:Y:S01]  /*1390*/  LOP3.LUT R68, R18, 0x1, RZ, 0xfc, !PT ;  /* 0x0000000112447812 */ /* 0x000fe200078efcff */
[----:B------:R-:W-:Y:S01]  /*13a0*/  VIADD R67, R3, UR4 ;  /* 0x0000000403437c36 */ /* 0x000fe20008000000 */
[C---:B0-----:R-:W-:Y:S01]  /*13b0*/  SHF.L.U64.HI R60, R4.reuse, 0x3, R5 ;  /* 0x00000003043c7819 */ /* 0x041fe20000010205 */
[----:B--2---:R-:W-:Y:S01]  /*13c0*/  IMAD.SHL.U32 R59, R4, 0x8, RZ ;  /* 0x00000008043b7824 */ /* 0x004fe200078e00ff */
[----:B------:R-:W-:Y:S01]  /*13d0*/  SHF.R.U32.HI R64, RZ, 0x7, R64 ;  /* 0x00000007ff407819 */ /* 0x000fe20000011640 */
[----:B------:R-:W-:Y:S01]  /*13e0*/  IMAD.MOV.U32 R57, RZ, RZ, RZ ;  /* 0x000000ffff397224 */ /* 0x000fe200078e00ff */
[----:B------:R-:W-:Y:S01]  /*13f0*/  LOP3.LUT R66, RZ, R0, RZ, 0x33, !PT ;  /* 0x00000000ff427212 */ /* 0x000fe200078e33ff */
[----:B------:R-:W-:Y:S01]  /*1400*/  UIADD3 UR44, UR43, -UR44, URZ ;  /* 0x8000002c2b2c7290 */ /* 0x000fe2000fffe03f */
[----:B------:R-:W-:Y:S01]  /*1410*/  UMOV UR36, URZ ;  /* 0x0000003f00247c82 */ /* 0x000fe20008000000 */
[----:B-1----:R-:W-:Y:S01]  /*1420*/  VIADD R65, R65, 0xffffffff ;  /* 0xffffffff41417836 */ /* 0x002fe20000000000 */
[----:B------:R-:W-:-:S09]  /*1430*/  UMOV UR42, URZ ;  /* 0x0000003f002a7c82 */ /* 0x000fd20008000000 */
.L_x_98:
[----:B0-----:R-:W0:Y:S01]  /*1440*/  SHFL.IDX PT, R0, R64, RZ, 0x1f ;  /* 0x00001fff40007589 */ /* 0x001e2200000e0000 */
[----:B-1----:R-:W1:Y:S01]  /*1450*/  S2UR UR7, SR_CgaCtaId ;  /* 0x00000000000779c3 */ /* 0x002e620000008800 */
[----:B------:R-:W-:Y:S01]  /*1460*/  UMOV UR6, 0x400 ;  /* 0x0000040000067882 */ /* 0x000fe20000000000 */
[----:B0-----:R-:W-:Y:S01]  /*1470*/  R2UR UR4, R0 ;  /* 0x00000000000472ca */ /* 0x001fe200000e0000 */
[----:B-1----:R-:W-:-:S12]  /*1480*/  ULEA UR6, UR7, UR6, 0x18 ;  /* 0x0000000607067291 */ /* 0x002fd8000f8ec03f */
[----:B------:R-:W-:-:S04]  /*1490*/  ULEA.HI UR5, UR4, UR4, URZ, 0x1 ;  /* 0x0000000404057291 */ /* 0x000fc8000f8f083f */
[----:B------:R-:W-:-:S04]  /*14a0*/  ULOP3.LUT UR5, UR5, 0x7fffe, URZ, 0xc0, !UPT ;  /* 0x0007fffe05057892 */ /* 0x000fc8000f8ec03f */
[----:B------:R-:W-:-:S03]  /*14b0*/  UIADD3 UR5, UR4, -UR5, URZ ;  /* 0x8000000504057290 */ /* 0x000fc6000fffe03f */
[----:B------:R-:W-:Y:S01]  /*14c0*/  ULDC UR4, c[0x0][0x28c] ;  /* 0x0000a30000047ab9 */ /* 0x000fe20000000800 */
[----:B------:R-:W-:Y:S01]  /*14d0*/  ULEA UR5, UR5, UR6, 0xd ;  /* 0x0000000605057291 */ /* 0x000fe2000f8e683f */
[----:B------:R-:W-:-:S03]  /*14e0*/  ISETP.LT.AND P0, PT, RZ, UR4, PT ;  /* 0x00000004ff007c0c */ /* 0x000fc6000bf01270 */
[----:B------:R-:W-:-:S04]  /*14f0*/  UIADD3 UR5, UR5, 0x100, URZ ;  /* 0x0000010005057890 */ /* 0x000fc8000fffe03f */
[----:B------:R-:W-:-:S04]  /*1500*/  USHF.R.U32.HI UR5, URZ, 0x4, UR5 ;  /* 0x000000043f057899 */ /* 0x000fc80008011605 */
[----:B------:R-:W-:-:S04]  /*1510*/  ULOP3.LUT UR5, UR5, 0x3fff, URZ, 0xc0, !UPT ;  /* 0x00003fff05057892 */ /* 0x000fc8000f8ec03f */
[----:B------:R-:W-:Y:S01]  /*1520*/  ULOP3.LUT UR45, UR5, 0x10000, URZ, 0xfc, !UPT ;  /* 0x00010000052d7892 */ /* 0x000fe2000f8efc3f */
[----:B--2345:R-:W-:Y:S11]  /*1530*/  @P0 BRA `(.L_x_17) ;  /* 0x0000000000400947 */ /* 0x03cff60003800000 */
[----:B------:R-:W-:Y:S01]  /*1540*/  MOV R0, 0x0 ;  /* 0x0000000000007802 */ /* 0x000fe20000000f00 */
[----:B------:R-:W-:Y:S01]  /*1550*/  ULDC.64 UR4, c[0x4][0x68] ;  /* 0x01001a0000047ab9 */ /* 0x000fe20000000a00 */
[----:B------:R-:W-:Y:S01]  /*1560*/  ULDC.64 UR6, c[0x4][0x8] ;  /* 0x0100020000067ab9 */ /* 0x000fe20000000a00 */
[----:B------:R-:W-:Y:S01]  /*1570*/  IMAD.U32 R4, RZ, RZ, UR4 ;  /* 0x00000004ff047e24 */ /* 0x000fe2000f8e00ff */
[----:B------:R0:W1:Y:S01]  /*1580*/  LDC.64 R14, c[0x4][R0] ;  /* 0x01000000000e7b82 */ /* 0x0000620000000a00 */
[----:B------:R-:W-:Y:S01]  /*1590*/  IMAD.U32 R5, RZ, RZ, UR5 ;  /* 0x00000005ff057e24 */ /* 0x000fe2000f8e00ff */
[----:B------:R-:W-:Y:S01]  /*15a0*/  ULDC.64 UR4, c[0x4][0x70] ;  /* 0x01001c0000047ab9 */ /* 0x000fe20000000a00 */
[----:B------:R-:W-:Y:S02]  /*15b0*/  IMAD.U32 R10, RZ, RZ, UR6 ;  /* 0x00000006ff0a7e24 */ /* 0x000fe4000f8e00ff */
[----:B------:R-:W-:Y:S02]  /*15c0*/  IMAD.U32 R6, RZ, RZ, UR4 ;  /* 0x00000004ff067e24 */ /* 0x000fe4000f8e00ff */
[----:B------:R-:W-:-:S02]  /*15d0*/  IMAD.U32 R7, RZ, RZ, UR5 ;  /* 0x00000005ff077e24 */ /* 0x000fc4000f8e00ff */
[----:B------:R-:W-:Y:S02]  /*15e0*/  IMAD.U32 R11, RZ, RZ, UR7 ;  /* 0x00000007ff0b7e24 */ /* 0x000fe4000f8e00ff */
[----:B------:R-:W-:Y:S02]  /*15f0*/  IMAD.MOV.U32 R8, RZ, RZ, 0x1e1 ;  /* 0x000001e1ff087424 */ /* 0x000fe400078e00ff */
[----:B------:R-:W-:Y:S02]  /*1600*/  IMAD.MOV.U32 R12, RZ, RZ, 0x1 ;  /* 0x00000001ff0c7424 */ /* 0x000fe400078e00ff */
[----:B0-----:R-:W-:-:S07]  /*1610*/  IMAD.MOV.U32 R13, RZ, RZ, RZ ;  /* 0x000000ffff0d7224 */ /* 0x001fce00078e00ff */
[----:B------:R-:W-:-:S07]  /*1620*/  LEPC R20, `(.L_x_17) ;  /* 0x000000001014794e */ /* 0x000fce0000000000 */
[----:B-1---5:R-:W-:Y:S05]  /*1630*/  CALL.ABS.NOINC R14 ;  /* 0x000000000e007343 */ /* 0x022fea0003c00000 */
.L_x_17:
[----:B------:R-:W-:-:S13]  /*1640*/  ISETP.NE.AND P0, PT, R68, 0x3, PT ;  /* 0x000000034400780c */ /* 0x000fda0003f05270 */
[----:B------:R-:W-:Y:S05]  /*1650*/  @!P0 BRA `(.L_x_18) ;  /* 0x0000000000048947 */ /* 0x000fea0003800000 */
[----:B------:R-:W-:Y:S01]  /*1660*/  BPT.TRAP 0x1 ;  /* 0x000000040000795c */ /* 0x000fe20000300000 */
.L_x_18:
[----:B------:R-:W0:Y:S01]  /*1670*/  S2UR UR5, SR_CgaCtaId ;  /* 0x00000000000579c3 */ /* 0x000e220000008800 */
[----:B------:R-:W-:Y:S01]  /*1680*/  UMOV UR4, 0x400 ;  /* 0x0000040000047882 */ /* 0x000fe20000000000 */
[----:B------:R-:W-:Y:S02]  /*1690*/  IMAD.U32 R0, RZ, RZ, UR36 ;  /* 0x00000024ff007e24 */ /* 0x000fe4000f8e00ff */
[----:B------:R-:W-:-:S03]  /*16a0*/  IMAD.U32 R3, RZ, RZ, UR42 ;  /* 0x0000002aff037e24 */ /* 0x000fc6000f8e00ff */
[----:B------:R-:W-:Y:S01]  /*16b0*/  SHF.L.U32 R0, R0, 0x1f, RZ ;  /* 0x0000001f00007819 */ /* 0x000fe200000006ff */
[----:B0-----:R-:W-:-:S06]  /*16c0*/  ULEA UR4, UR5, UR4, 0x18 ;  /* 0x0000000405047291 */ /* 0x001fcc000f8ec03f */
[----:B------:R-:W-:-:S04]  /*16d0*/  IMAD.U32 R6, RZ, RZ, UR4 ;  /* 0x00000004ff067e24 */ /* 0x000fc8000f8e00ff */
[----:B------:R-:W-:-:S04]  /*16e0*/  IMAD R3, R3, 0x8, R6 ;  /* 0x0000000803037824 */ /* 0x000fc800078e0206 */
[----:B------:R0:W1:Y:S01]  /*16f0*/  SYNCS.PHASECHK.TRANS64.TRYWAIT P1, [R3+URZ], R0 ;  /* 0x00000000030075a7 */ /* 0x000062000802017f */
[----:B------:R-:W-:Y:S05]  /*1700*/  @!P0 BRA `(.L_x_19) ;  /* 0x0000000000048947 */ /* 0x000fea0003800000 */
[----:B------:R-:W-:Y:S01]  /*1710*/  BPT.TRAP 0x1 ;  /* 0x000000040000795c */ /* 0x000fe20000300000 */
.L_x_19:
[----:B------:R-:W-:-:S05]  /*1720*/  IMAD.U32 R4, RZ, RZ, UR44 ;  /* 0x0000002cff047e24 */ /* 0x000fca000f8e00ff */
[----:B------:R-:W-:Y:S01]  /*1730*/  ISETP.GE.AND P2, PT, R4, 0x1, PT ;  /* 0x000000010400780c */ /* 0x000fe20003f46270 */
[----:B-1----:R-:W-:-:S12]  /*1740*/  @P1 BRA `(.L_x_20) ;  /* 0x0000000000081947 */ /* 0x002fd80003800000 */
[----:B------:R-:W1:Y:S02]  /*1750*/  SYNCS.PHASECHK.TRANS64.TRYWAIT P1, [R3+URZ], R0 ;  /* 0x00000000030075a7 */ /* 0x000e64000802017f */
[----:B-1----:R-:W-:Y:S05]  /*1760*/  @!P1 BRA `(.L_x_21) ;  /* 0x0000005000cc9947 */ /* 0x002fea0003800000 */
.L_x_20:
[----:B------:R-:W-:Y:S05]  /*1770*/  WARPSYNC.ALL ;  /* 0x0000000000007948 */ /* 0x000fea0003800000 */
[----:B------:R-:W-:Y:S01]  /*1780*/  R2UR UR4, R6 ;  /* 0x00000000060472ca */ /* 0x000fe200000e0000 */
[----:B------:R-:W-:Y:S01]  /*1790*/  ULEA UR8, UR42, UR45, 0xc ;  /* 0x0000002d2a087291 */ /* 0x000fe2000f8e603f */
[----:B------:R-:W-:Y:S01]  /*17a0*/  WARPGROUP.ARRIVE ;  /* 0x00000000000079c5 */ /* 0x000fe20000000000 */
[----:B------:R-:W-:Y:S01]  /*17b0*/  UMOV UR9, 0x40000040 ;  /* 0x4000004000097882 */ /* 0x000fe20000000000 */
[----:B------:R-:W-:Y:S01]  /*17c0*/  UMOV UR11, 0x40000040 ;  /* 0x40000040000b7882 */ /* 0x000fe20000000000 */
[----:B------:R-:W-:Y:S01]  /*17d0*/  UIADD3 UR12, UR8, 0x2, URZ ;  /* 0x00000002080c7890 */ /* 0x000fe2000fffe03f */
[----:B------:R-:W-:Y:S01]  /*17e0*/  UMOV UR13, 0x40000040 ;  /* 0x40000040000d7882 */ /* 0x000fe20000000000 */
[----:B------:R-:W-:-:S06]  /*17f0*/  UMOV UR15, 0x40000040 ;  /* 0x40000040000f7882 */ /* 0x000fcc0000000000 */
[----:B------:R-:W-:-:S04]  /*1800*/  UIADD3 UR4, UR4, 0x20100, URZ ;  /* 0x0002010004047890 */ /* 0x000fc8000fffe03f */
[----:B------:R-:W-:-:S04]  /*1810*/  USHF.R.U32.HI UR4, URZ, 0x4, UR4 ;  /* 0x000000043f047899 */ /* 0x000fc80008011604 */
[----:B------:R-:W-:-:S04]  /*1820*/  ULOP3.LUT UR4, UR4, 0x3fff, URZ, 0xc0, !UPT ;  /* 0x00003fff04047892 */ /* 0x000fc8000f8ec03f */
[----:B------:R-:W-:-:S04]  /*1830*/  ULOP3.LUT UR4, UR4, 0x10000, URZ, 0xfc, !UPT ;  /* 0x0001000004047892 */ /* 0x000fc8000f8efc3f */
[----:B------:R-:W-:-:S04]  /*1840*/  ULEA UR6, UR42, UR4, 0xb ;  /* 0x000000042a067291 */ /* 0x000fc8000f8e583f */
[----:B------:R-:W-:-:S03]  /*1850*/  UIADD3 UR14, UR6, 0x2, URZ ;  /* 0x00000002060e7890 */ /* 0x000fc6000fffe03f */
[----:B------:R-:W-:Y:S02]  /*1860*/  UMOV UR10, UR6 ;  /* 0x00000006000a7c82 */ /* 0x000fe40008000000 */
[----:B------:R-:W-:Y:S01]  /*1870*/  HGMMA.64x64x16.F32.BF16 R24, gdesc[UR8], RZ, !UPT, gsb0 ;  /* 0x00e00000081879f0 */ /* 0x000fe2000c0018ff */
[----:B------:R-:W-:Y:S01]  /*1880*/  UIADD3 UR10, UR6, 0x606, URZ ;  /* 0x00000606060a7890 */ /* 0x000fe2000fffe03f */
[----:B------:R-:W-:Y:S01]  /*1890*/  UMOV UR9, 0x40000040 ;  /* 0x4000004000097882 */ /* 0x000fe20000000000 */
[----:B------:R-:W-:Y:S01]  /*18a0*/  UMOV UR11, 0x40000040 ;  /* 0x40000040000b7882 */ /* 0x000fe20000000000 */
[----:B------:R-:W-:Y:S02]  /*18b0*/  WARPGROUP.DEPBAR.LE gsb0, 0x0 ;  /* 0x00008000000079c5 */ /* 0x000fe40000010000 */
[----:B------:R-:W-:-:S06]  /*18c0*/  WARPGROUP.ARRIVE ;  /* 0x00000000000079c5 */ /* 0x000fcc0000000000 */
[----:B------:R-:W-:Y:S01]  /*18d0*/  HGMMA.64x64x16.F32.BF16 R24, gdesc[UR12], R24, gsb0 ;  /* 0x00e000000c1879f0 */ /* 0x000fe20008001818 */
[----:B------:R-:W-:Y:S02]  /*18e0*/  UIADD3 UR12, UR8, 0x4, URZ ;  /* 0x00000004080c7890 */ /* 0x000fe4000fffe03f */
        /* <DEDUP_REMOVED lines=87> */
[----:B------:R-:W-:Y:S01]  /*1e60*/  UIADD3 UR8, UR8, 0xc06, URZ ;  /* 0x00000c0608087890 */ /* 0x000fe2000fffe03f */
[----:B------:R-:W-:Y:S02]  /*1e70*/  WARPGROUP.DEPBAR.LE gsb0, 0x0 ;  /* 0x00008000000079c5 */ /* 0x000fe40000010000 */
[----:B------:R-:W-:-:S06]  /*1e80*/  WARPGROUP.ARRIVE ;  /* 0x00000000000079c5 */ /* 0x000fcc0000000000 */
[----:B------:R-:W-:Y:S03]  /*1e90*/  HGMMA.64x64x16.F32.BF16 R24, gdesc[UR12], R24, gsb0 ;  /* 0x00e000000c1879f0 */ /* 0x000fe60008001818 */
[----:B------:R-:W-:Y:S02]  /*1ea0*/  WARPGROUP.DEPBAR.LE gsb0, 0x0 ;  /* 0x00008000000079c5 */ /* 0x000fe40000010000 */
[----:B------:R-:W-:-:S06]  /*1eb0*/  WARPGROUP.ARRIVE ;  /* 0x00000000000079c5 */ /* 0x000fcc0000000000 */
[----:B------:R-:W-:Y:S03]  /*1ec0*/  HGMMA.64x64x16.F32.BF16 R24, gdesc[UR8], R24, gsb0 ;  /* 0x00e00000081879f0 */ /* 0x000fe60008001818 */
[----:B------:R-:W-:Y:S02]  /*1ed0*/  WARPGROUP.DEPBAR.LE gsb0, 0x0 ;  /* 0x00008000000079c5 */ /* 0x000fe40000010000 */
[----:B------:R-:W-:Y:S05]  /*1ee0*/  @!P2 BRA `(.L_x_22) ;  /* 0x000000080078a947 */ /* 0x000fea0003800000 */
[----:B------:R-:W-:Y:S01]  /*1ef0*/  UIADD3 UR5, UR42, 0x1, URZ ;  /* 0x000000012a057890 */ /* 0x000fe2000fffe03f */
[----:B01----:R-:W-:Y:S02]  /*1f00*/  IMAD.U32 R0, RZ, RZ, UR44 ;  /* 0x0000002cff007e24 */ /* 0x003fe4000f8e00ff */
[----:B------:R-:W-:Y:S01]  /*1f10*/  IMAD.U32 R3, RZ, RZ, UR42 ;  /* 0x0000002aff037e24 */ /* 0x000fe2000f8e00ff */
[----:B------:R-:W-:-:S04]  /*1f20*/  UISETP.NE.AND UP0, UPT, UR5, 0x2, UPT ;  /* 0x000000020500788c */ /* 0x000fc8000bf05270 */
[----:B------:R-:W-:Y:S02]  /*1f30*/  USEL UR6, URZ, 0x1, UP0 ;  /* 0x000000013f067887 */ /* 0x000fe40008000000 */
[----:B------:R-:W-:Y:S02]  /*1f40*/  USEL UR5, UR5, URZ, UP0 ;  /* 0x0000003f05057287 */ /* 0x000fe40008000000 */
[----:B------:R-:W-:-:S06]  /*1f50*/  ULOP3.LUT UR6, UR36, UR6, URZ, 0x3c, !UPT ;  /* 0x0000000624067292 */ /* 0x000fcc000f8e3c3f */
[----:B------:R-:W-:-:S07]  /*1f60*/  IMAD.U32 R7, RZ, RZ, UR6 ;  /* 0x00000006ff077e24 */ /* 0x000fce000f8e00ff */
.L_x_29:
[----:B------:R-:W-:Y:S05]  /*1f70*/  @!P0 BRA `(.L_x_23) ;  /* 0x0000000000048947 */ /* 0x000fea0003800000 */
[----:B------:R-:W-:Y:S01]  /*1f80*/  BPT.TRAP 0x1 ;  /* 0x000000040000795c */ /* 0x000fe20000300000 */
.L_x_23:
[----:B------:R-:W0:Y:S01]  /*1f90*/  S2UR UR7, SR_CgaCtaId ;  /* 0x00000000000779c3 */ /* 0x000e220000008800 */
[----:B------:R-:W-:Y:S01]  /*1fa0*/  UMOV UR6, 0x400 ;  /* 0x0000040000067882 */ /* 0x000fe20000000000 */
[----:B------:R-:W-:Y:S01]  /*1fb0*/  IMAD.U32 R5, RZ, RZ, UR5 ;  /* 0x00000005ff057e24 */ /* 0x000fe2000f8e00ff */
[----:B------:R-:W-:Y:S01]  /*1fc0*/  SHF.L.U32 R4, R7, 0x1f, RZ ;  /* 0x0000001f07047819 */ /* 0x000fe200000006ff */
[----:B0-----:R-:W-:-:S06]  /*1fd0*/  ULEA UR6, UR7, UR6, 0x18 ;  /* 0x0000000607067291 */ /* 0x001fcc000f8ec03f */
[----:B------:R-:W-:-:S04]  /*1fe0*/  IMAD.U32 R6, RZ, RZ, UR6 ;  /* 0x00000006ff067e24 */ /* 0x000fc8000f8e00ff */
[----:B------:R-:W-:-:S04]  /*1ff0*/  IMAD R5, R5, 0x8, R6 ;  /* 0x0000000805057824 */ /* 0x000fc800078e0206 */
[----:B------:R0:W1:Y:S01]  /*2000*/  SYNCS.PHASECHK.TRANS64.TRYWAIT P1, [R5+URZ], R4 ;  /* 0x00000004050075a7 */ /* 0x000062000802017f */
[----:B------:R-:W-:Y:S05]  /*2010*/  @!P0 BRA `(.L_x_24) ;  /* 0x0000000000048947 */ /* 0x000fea0003800000 */
[----:B------:R-:W-:Y:S01]  /*2020*/  BPT.TRAP 0x1 ;  /* 0x000000040000795c */ /* 0x000fe20000300000 */
.L_x_24:
[----:B-1----:R-:W-:Y:S05]  /*2030*/  @P1 BRA `(.L_x_25) ;  /* 0x0000000000081947 */ /* 0x002fea0003800000 */
[----:B------:R-:W1:Y:S02]  /*2040*/  SYNCS.PHASECHK.TRANS64.TRYWAIT P1, [R5+URZ], R4 ;  /* 0x00000004050075a7 */ /* 0x000e64000802017f */
[----:B-1----:R-:W-:Y:S05]  /*2050*/  @!P1 BRA `(.L_x_26) ;  /* 0x0000004800a49947 */ /* 0x002fea0003800000 */
.L_x_25:
[----:B------:R-:W-:Y:S01]  /*2060*/  ULEA UR8, UR5, UR4, 0xb ;  /* 0x0000000405087291 */ /* 0x000fe2000f8e583f */
[----:B------:R-:W-:Y:S01]  /*2070*/  WARPGROUP.ARRIVE ;  /* 0x00000000000079c5 */ /* 0x000fe20000000000 */
[----:B------:R-:W-:Y:S01]  /*2080*/  ULEA UR6, UR5, UR45, 0xc ;  /* 0x0000002d05067291 */ /* 0x000fe2000f8e603f */
[----:B------:R-:W-:Y:S01]  /*2090*/  UMOV UR15, 0x40000040 ;  /* 0x40000040000f7882 */ /* 0x000fe20000000000 */
[----:B------:R-:W-:Y:S01]  /*20a0*/  UMOV UR13, 0x40000040 ;  /* 0x40000040000d7882 */ /* 0x000fe20000000000 */
[----:B------:R-:W-:Y:S02]  /*20b0*/  UIADD3 UR10, UR8, 0x606, URZ ;  /* 0x00000606080a7890 */ /* 0x000fe4000fffe03f */
[----:B------:R-:W-:Y:S02]  /*20c0*/  UMOV UR14, UR8 ;  /* 0x00000008000e7c82 */ /* 0x000fe40008000000 */
[----:B------:R-:W-:Y:S01]  /*20d0*/  UMOV UR12, UR6 ;  /* 0x00000006000c7c82 */ /* 0x000fe20008000000 */
[----:B------:R-:W-:Y:S01]  /*20e0*/  UMOV UR11, 0x40000040 ;  /* 0x40000040000b7882 */ /* 0x000fe20000000000 */
[----:B------:R-:W-:Y:S01]  /*20f0*/  HGMMA.64x64x16.F32.BF16 R24, gdesc[UR12], R24, gsb0 ;  /* 0x00e000000c1879f0 */ /* 0x000fe20008001818 */
[----:B------:R-:W-:-:S02]  /*2100*/  UIADD3 UR14, UR8, 0x2, URZ ;  /* 0x00000002080e7890 */ /* 0x000fc4000fffe03f */
[----:B------:R-:W-:Y:S01]  /*2110*/  UIADD3 UR12, UR6, 0x2, URZ ;  /* 0x00000002060c7890 */ /* 0x000fe2000fffe03f */
[----:B------:R-:W-:Y:S01]  /*2120*/  UMOV UR15, 0x40000040 ;  /* 0x40000040000f7882 */ /* 0x000fe20000000000 */
        /* <DEDUP_REMOVED lines=102> */
[----:B------:R-:W-:Y:S01]  /*2790*/  BPT.TRAP 0x1 ;  /* 0x000000040000795c */ /* 0x000fe20000300000 */
.L_x_27:
[----:B------:R-:W-:-:S13]  /*27a0*/  ISETP.NE.AND P1, PT, R22, RZ, PT ;  /* 0x000000ff1600720c */ /* 0x000fda0003f25270 */
[----:B01----:R-:W-:-:S04]  /*27b0*/  @P1 IMAD R4, R3, 0x8, R6 ;  /* 0x0000000803041824 */ /* 0x003fc800078e0206 */
[----:B------:R-:W-:-:S05]  /*27c0*/  @P1 VIADD R4, R4, 0x10 ;  /* 0x0000001004041836 */ /* 0x000fca0000000000 */
[----:B------:R-:W-:-:S04]  /*27d0*/  @P1 PRMT R4, R19, 0x654, R4 ;  /* 0x0000065413041816 */ /* 0x000fc80000000004 */
[----:B------:R0:W-:Y:S01]  /*27e0*/  @P1 SYNCS.ARRIVE.TRANS64.RED.A1T0 RZ, [R4+URZ], RZ ;  /* 0x000000ff04ff19a7 */ /* 0x0001e2000810043f */
[----:B------:R-:W-:-:S13]  /*27f0*/  ISETP.GT.U32.AND P1, PT, R18, 0x1, PT ;  /* 0x000000011200780c */ /* 0x000fda0003f24070 */
[----:B0-----:R-:W-:Y:S05]  /*2800*/  @P1 BRA `(.L_x_28) ;  /* 0x0000000000041947 */ /* 0x001fea0003800000 */
[----:B------:R-:W-:Y:S01]  /*2810*/  BPT.TRAP 0x1 ;  /* 0x000000040000795c */ /* 0x000fe20000300000 */
.L_x_28:
[----:B------:R-:W-:Y:S01]  /*2820*/  UIADD3 UR5, UR5, 0x1, URZ ;  /* 0x0000000105057890 */ /* 0x000fe2000fffe03f */
[C---:B------:R-:W-:Y:S01]  /*2830*/  ISETP.GT.AND P2, PT, R0.reuse, 0x1, PT ;  /* 0x000000010000780c */ /* 0x040fe20003f44270 */
[----:B------:R-:W-:Y:S02]  /*2840*/  VIADD R3, R3, 0x1 ;  /* 0x0000000103037836 */ /* 0x000fe40000000000 */
[----:B------:R-:W-:Y:S01]  /*2850*/  UISETP.NE.AND UP0, UPT, UR5, 0x2, UPT ;  /* 0x000000020500788c */ /* 0x000fe2000bf05270 */
[----:B------:R-:W-:Y:S02]  /*2860*/  VIADD R0, R0, 0xffffffff ;  /* 0xffffffff00007836 */ /* 0x000fe40000000000 */
[C---:B------:R-:W-:Y:S01]  /*2870*/  ISETP.NE.AND P1, PT, R3.reuse, 0x2, PT ;  /* 0x000000020300780c */ /* 0x040fe20003f25270 */
[----:B------:R-:W-:Y:S02]  /*2880*/  USEL UR6, URZ, 0x1, UP0 ;  /* 0x000000013f067887 */ /* 0x000fe40008000000 */
[----:B------:R-:W-:Y:S01]  /*2890*/  USEL UR5, UR5, URZ, UP0 ;  /* 0x0000003f05057287 */ /* 0x000fe20008000000 */
[----:B------:R-:W-:-:S03]  /*28a0*/  SEL R3, R3, RZ, P1 ;  /* 0x000000ff03037207 */ /* 0x000fc60000800000 */
[----:B------:R-:W-:Y:S01]  /*28b0*/  LOP3.LUT R7, R7, UR6, RZ, 0x3c, !PT ;  /* 0x0000000607077c12 */ /* 0x000fe2000f8e3cff */
[----:B------:R-:W-:Y:S07]  /*28c0*/  @P2 BRA `(.L_x_29) ;  /* 0xfffffff400a82947 */ /* 0x000fee000383ffff */
.L_x_22:
[----:B01----:R-:W0:Y:S02]  /*28d0*/  LDC R0, c[0x0][0x28c] ;  /* 0x0000a300ff007b82 */ /* 0x003e240000000800 */
[----:B0-----:R-:W-:-:S13]  /*28e0*/  ISETP.GE.AND P1, PT, R0, 0x1, PT ;  /* 0x000000010000780c */ /* 0x001fda0003f26270 */
[----:B------:R-:W-:Y:S05]  /*28f0*/  @!P1 BRA `(.L_x_30) ;  /* 0x0000000000389947 */ /* 0x000fea0003800000 */
[----:B------:R-:W-:Y:S05]  /*2900*/  @!P0 BRA `(.L_x_31) ;  /* 0x0000000000048947 */ /* 0x000fea0003800000 */
[----:B------:R-:W-:Y:S01]  /*2910*/  BPT.TRAP 0x1 ;  /* 0x000000040000795c */ /* 0x000fe20000300000 */
.L_x_31:
[----:B------:R-:W-:-:S13]  /*2920*/  ISETP.NE.AND P0, PT, R22, RZ, PT ;  /* 0x000000ff1600720c */ /* 0x000fda0003f05270 */
[----:B------:R-:W-:-:S05]  /*2930*/  VOTEU.ANY UP0, P0 ;  /* 0x00000000003f7886 */ /* 0x000fca0000000100 */
[----:B------:R-:W-:-:S06]  /*2940*/  @UP0 UIADD3 UR4, UR44, UR42, URZ ;  /* 0x0000002a2c040290 */ /* 0x000fcc000fffe03f */
[----:B------:R-:W-:-:S04]  /*2950*/  IMAD.U32 R0, RZ, RZ, UR4 ;  /* 0x00000004ff007e24 */ /* 0x000fc8000f8e00ff */
[----:B------:R-:W-:-:S05]  /*2960*/  @P0 IMAD.SHL.U32 R0, R0, 0x8, RZ ;  /* 0x0000000800000824 */ /* 0x000fca00078e00ff */
[----:B------:R-:W-:-:S04]  /*2970*/  @P0 LOP3.LUT R0, R0, 0x8, RZ, 0xc0, !PT ;  /* 0x0000000800000812 */ /* 0x000fc800078ec0ff */
[----:B------:R-:W-:-:S04]  /*2980*/  @P0 IADD3 R0, R6, 0x10, R0 ;  /* 0x0000001006000810 */ /* 0x000fc80007ffe000 */
[----:B------:R-:W-:-:S04]  /*2990*/  @P0 PRMT R0, R19, 0x654, R0 ;  /* 0x0000065413000816 */ /* 0x000fc80000000000 */
[----:B------:R0:W-:Y:S01]  /*29a0*/  @P0 SYNCS.ARRIVE.TRANS64.RED.A1T0 RZ, [R0+URZ], RZ ;  /* 0x000000ff00ff09a7 */ /* 0x0001e2000810043f */
[----:B------:R-:W-:-:S13]  /*29b0*/  ISETP.GT.U32.AND P0, PT, R18, 0x1, PT ;  /* 0x000000011200780c */ /* 0x000fda0003f04070 */
[----:B0-----:R-:W-:Y:S05]  /*29c0*/  @P0 BRA `(.L_x_30) ;  /* 0x0000000000040947 */ /* 0x001fea0003800000 */
[----:B------:R-:W-:Y:S01]  /*29d0*/  BPT.TRAP 0x1 ;  /* 0x000000040000795c */ /* 0x000fe20000300000 */
.L_x_30:
[----:B------:R-:W-:Y:S01]  /*29e0*/  IMAD.SHL.U32 R3, R70, 0x40, RZ ;  /* 0x0000004046037824 */ /* 0x000fe200078e00ff */
[----:B------:R-:W-:Y:S01]  /*29f0*/  ULDC UR6, c[0x0][0x288] ;  /* 0x0000a20000067ab9 */ /* 0x000fe20000000800 */
[----:B------:R-:W-:Y:S01]  /*2a00*/  SHF.R.S32.HI R13, RZ, 0x1f, R69 ;  /* 0x0000001fff0d7819 */ /* 0x000fe20000011445 */
[----:B------:R-:W-:Y:S01]  /*2a10*/  IMAD.SHL.U32 R6, R71, 0x80, RZ ;  /* 0x0000008047067824 */ /* 0x000fe200078e00ff */
[----:B------:R-:W-:Y:S01]  /*2a20*/  ULDC.64 UR4, c[0x0][0x5d0] ;  /* 0x0001740000047ab9 */ /* 0x000fe20000000a00 */
[----:B------:R-:W-:Y:S01]  /*2a30*/  LOP3.LUT R10, R3, 0x6, R63, 0xf8, !PT ;  /* 0x00000006030a7812 */ /* 0x000fe200078ef83f */
[----:B------:R-:W-:Y:S01]  /*2a40*/  IMAD.WIDE R70, R71, 0x80, R56 ;  /* 0x0000008047467825 */ /* 0x000fe200078e0238 */
[----:B------:R-:W-:Y:S01]  /*2a50*/  ISETP.GE.AND P0, PT, R3, UR6, PT ;  /* 0x0000000603007c0c */ /* 0x000fe2000bf06270 */
[----:B------:R-:W-:Y:S01]  /*2a60*/  ULDC UR6, c[0x0][0x284] ;  /* 0x0000a10000067ab9 */ /* 0x000fe20000000800 */
[----:B------:R-:W-:Y:S01]  /*2a70*/  SHF.R.S32.HI R11, RZ, 0x1f, R10 ;  /* 0x0000001fff0b7819 */ /* 0x000fe2000001140a */
[----:B------:R-:W-:Y:S01]  /*2a80*/  IMAD R0, R13, UR4, RZ ;  /* 0x000000040d007c24 */ /* 0x000fe2000f8e02ff */
[----:B------:R-:W-:-:S03]  /*2a90*/  ISETP.GE.OR P0, PT, R6, UR6, P0 ;  /* 0x0000000606007c0c */ /* 0x000fc60008706670 */
[C---:B------:R-:W-:Y:S02]  /*2aa0*/  IMAD R7, R69.reuse, UR5, R0 ;  /* 0x0000000545077c24 */ /* 0x040fe4000f8e0200 */
[----:B------:R-:W-:Y:S01]  /*2ab0*/  IMAD.WIDE.U32 R4, R69, UR4, R10 ;  /* 0x0000000445047c25 */ /* 0x000fe2000f8e000a */
[----:B------:R-:W-:-:S03]  /*2ac0*/  ULDC.64 UR4, c[0x0][0x5c8] ;  /* 0x0001720000047ab9 */ /* 0x000fc60000000a00 */
[----:B------:R-:W-:Y:S02]  /*2ad0*/  IMAD R9, R71, UR4, RZ ;  /* 0x0000000447097c24 */ /* 0x000fe4000f8e02ff */
[----:B------:R-:W-:Y:S02]  /*2ae0*/  IMAD.IADD R5, R5, 0x1, R7 ;  /* 0x0000000105057824 */ /* 0x000fe400078e0207 */
[C---:B------:R-:W-:Y:S02]  /*2af0*/  IMAD R9, R70.reuse, UR5, R9 ;  /* 0x0000000546097c24 */ /* 0x040fe4000f8e0209 */
[----:B------:R-:W-:-:S04]  /*2b00*/  IMAD.WIDE.U32 R72, R70, UR4, R4 ;  /* 0x0000000446487c25 */ /* 0x000fc8000f8e0004 */
[----:B------:R-:W-:Y:S01]  /*2b10*/  IMAD.MOV.U32 R0, RZ, RZ, -0x1 ;  /* 0xffffffffff007424 */ /* 0x000fe200078e00ff */
[----:B------:R-:W-:Y:S06]  /*2b20*/  @P0 BRA `(.L_x_32) ;  /* 0x00000020009c0947 */ /* 0x000fec0003800000 */
[----:B-----5:R-:W-:Y:S01]  /*2b30*/  FSETP.NEU.AND P0, PT, R58, RZ, PT ;  /* 0x000000ff3a00720b */ /* 0x020fe20003f0d000 */
[----:B------:R-:W-:Y:S01]  /*2b40*/  IMAD.IADD R4, R62, 0x1, -R3 ;  /* 0x000000013e047824 */ /* 0x000fe200078e0a03 */
[----:B------:R-:W-:Y:S01]  /*2b50*/  BSSY B0, `(.L_x_32) ;  /* 0x0000224000007945 */ /* 0x000fe20003800000 */
[----:B------:R-:W-:Y:S02]  /*2b60*/  IMAD.IADD R3, R67, 0x1, -R6 ;  /* 0x0000000143037824 */ /* 0x000fe400078e0a06 */
[----:B------:R-:W-:Y:S01]  /*2b70*/  IMAD.IADD R83, R73, 0x1, R9 ;  /* 0x0000000149537824 */ /* 0x000fe200078e0209 */
[----:B------:R-:W-:-:S04]  /*2b80*/  ISETP.GT.AND P2, PT, R4, RZ, PT ;  /* 0x000000ff0400720c */ /* 0x000fc80003f44270 */
[----:B------:R-:W-:-:S03]  /*2b90*/  ISETP.GT.AND P1, PT, R3, RZ, P2 ;  /* 0x000000ff0300720c */ /* 0x000fc60001724270 */
[----:B------:R-:W-:Y:S10]  /*2ba0*/  @!P0 BRA `(.L_x_33) ;  /* 0x0000001400e88947 */ /* 0x000ff40003800000 */
[----:B------:R-:W0:Y:S01]  /*2bb0*/  LDC.64 R76, c[0x0][0x5b8] ;  /* 0x00016e00ff4c7b82 */ /* 0x000e220000000a00 */
[----:B------:R-:W-:-:S07]  /*2bc0*/  ULDC.64 UR4, c[0x0][0x5c0] ;  /* 0x0001700000047ab9 */ /* 0x000fce0000000a00 */
[----:B------:R-:W1:Y:S08]  /*2bd0*/  LDC.64 R78, c[0x0][0x5b0] ;  /* 0x00016c00ff4e7b82 */ /* 0x000e700000000a00 */
[----:B------:R-:W2:Y:S01]  /*2be0*/  LDC.64 R80, c[0x0][0x5a8] ;  /* 0x00016a00ff507b82 */ /* 0x000ea20000000a00 */
[-C--:B0-----:R-:W-:Y:S02]  /*2bf0*/  IMAD R6, R13, R76.reuse, RZ ;  /* 0x0000004c0d067224 */ /* 0x081fe400078e02ff */
[----:B------:R-:W-:-:S04]  /*2c00*/  IMAD.WIDE.U32 R74, R69, R76, R10 ;  /* 0x0000004c454a7225 */ /* 0x000fc800078e000a */
[----:B------:R-:W-:Y:S02]  /*2c10*/  IMAD R73, R69, R77, R6 ;  /* 0x0000004d45497224 */ /* 0x000fe400078e0206 */
[-C--:B-1----:R-:W-:Y:S02]  /*2c20*/  IMAD R5, R71, R78.reuse, RZ ;  /* 0x0000004e47057224 */ /* 0x082fe400078e02ff */
[----:B------:R-:W-:Y:S02]  /*2c30*/  IMAD.IADD R13, R75, 0x1, R73 ;  /* 0x000000014b0d7824 */ /* 0x000fe400078e0249 */
[----:B------:R-:W-:Y:S02]  /*2c40*/  IMAD.MOV.U32 R12, RZ, RZ, R74 ;  /* 0x000000ffff0c7224 */ /* 0x000fe400078e004a */
[C---:B------:R-:W-:Y:S02]  /*2c50*/  IMAD R77, R70.reuse, R79, R5 ;  /* 0x0000004f464d7224 */ /* 0x040fe400078e0205 */
[----:B------:R-:W-:-:S04]  /*2c60*/  IMAD.WIDE.U32 R6, R70, R78, R12 ;  /* 0x0000004e46067225 */ /* 0x000fc800078e000c */
[----:B------:R-:W-:Y:S01]  /*2c70*/  IMAD.IADD R5, R7, 0x1, R77 ;  /* 0x0000000107057824 */ /* 0x000fe200078e024d */
[----:B--2---:R-:W-:-:S04]  /*2c80*/  LEA R14, P0, R6, R80, 0x1 ;  /* 0x00000050060e7211 */ /* 0x004fc800078008ff */
[----:B------:R-:W-:-:S05]  /*2c90*/  LEA.HI.X R15, R6, R81, R5, 0x1, P0 ;  /* 0x00000051060f7211 */ /* 0x000fca00000f0c05 */
[----:B------:R0:W2:Y:S01]  /*2ca0*/  @P1 LDG.E.LTC128B.U16 R5, desc[UR40][R14.64] ;  /* 0x000000280e051981 */ /* 0x0000a2000c1e1520 */
[----:B------:R-:W-:Y:S01]  /*2cb0*/  LEA R8, P0, R72, UR4, 0x1 ;  /* 0x0000000448087c11 */ /* 0x000fe2000f8008ff */
[----:B------:R-:W-:Y:S01]  /*2cc0*/  IMAD.WIDE.U32 R6, R70, R78, R10 ;  /* 0x0000004e46067225 */ /* 0x000fe200078e000a */
[----:B------:R-:W-:Y:S03]  /*2cd0*/  BSSY B1, `(.L_x_34) ;  /* 0x0000012000017945 */ /* 0x000fe60003800000 */
[----:B------:R-:W-:Y:S02]  /*2ce0*/  IMAD.IADD R7, R77, 0x1, R7 ;  /* 0x000000014d077824 */ /* 0x000fe400078e0207 */
[----:B------:R-:W-:Y:S01]  /*2cf0*/  IMAD.WIDE.U32 R20, R69, R76, R6 ;  /* 0x0000004c45147225 */ /* 0x000fe200078e0006 */
[----:B0-----:R-:W-:-:S03]  /*2d00*/  SHF.L.U64.HI R15, R78, 0x3, R79 ;  /* 0x000000034e0f7819 */ /* 0x001fc6000001024f */
[----:B------:R-:W-:Y:S01]  /*2d10*/  IMAD.IADD R7, R73, 0x1, R21 ;  /* 0x0000000149077824 */ /* 0x000fe200078e0215 */
[----:B------:R-:W-:Y:S01]  /*2d20*/  LEA R6, P4, R20, R80, 0x1 ;  /* 0x0000005014067211 */ /* 0x000fe200078808ff */
[----:B------:R-:W-:-:S03]  /*2d30*/  IMAD.SHL.U32 R14, R78, 0x8, RZ ;  /* 0x000000084e0e7824 */ /* 0x000fc600078e00ff */
[----:B------:R-:W-:Y:S01]  /*2d40*/  LEA.HI.X R7, R20, R81, R7, 0x1, P4 ;  /* 0x0000005114077211 */ /* 0x000fe200020f0c07 */
[----:B--2---:R-:W-:-:S04]  /*2d50*/  IMAD.U32 R9, R5, 0x10000, RZ ;  /* 0x0001000005097824 */ /* 0x004fc800078e00ff */
[----:B------:R-:W-:-:S04]  /*2d60*/  FMUL R9, R9, R58 ;  /* 0x0000003a09097220 */ /* 0x000fc80000400000 */
[----:B------:R-:W-:Y:S01]  /*2d70*/  FFMA R24, R24, R23, R9 ;  /* 0x0000001718187223 */ /* 0x000fe20000000009 */
[----:B------:R-:W-:Y:S02]  /*2d80*/  LEA.HI.X R9, R72, UR5, R83, 0x1, P0 ;  /* 0x0000000548097c11 */ /* 0x000fe400080f0c53 */
[----:B------:R-:W-:Y:S02]  /*2d90*/  ISETP.GT.AND P0, PT, R4, 0x1, PT ;  /* 0x000000010400780c */ /* 0x000fe40003f04270 */
[----:B------:R-:W-:Y:S02]  /*2da0*/  F2FP.BF16.F32.PACK_AB R24, RZ, R24 ;  /* 0x00000018ff18723e */ /* 0x000fe400000010ff */
[----:B------:R-:W-:-:S03]  /*2db0*/  ISETP.GT.AND P3, PT, R3, RZ, P0 ;  /* 0x000000ff0300720c */ /* 0x000fc60000764270 */
[----:B------:R0:W-:Y:S10]  /*2dc0*/  @P1 STG.E.U16 desc[UR40][R8.64], R24 ;  /* 0x0000001808001986 */ /* 0x0001f4000c101528 */
[----:B------:R-:W-:Y:S05]  /*2dd0*/  @!P3 BRA `(.L_x_35) ;  /* 0x000000000004b947 */ /* 0x000fea0003800000 */
[----:B------:R1:W5:Y:S02]  /*2de0*/  LDG.E.LTC128B.U16 R5, desc[UR40][R6.64+0x2] ;  /* 0x0000022806057981 */ /* 0x000364000c1e1520 */
.L_x_35:
[----:B------:R-:W-:Y:S05]  /*2df0*/  BSYNC B1 ;  /* 0x0000000000017941 */ /* 0x000fea0003800000 */
.L_x_34:
[----:B-----5:R-:W-:Y:S01]  /*2e00*/  IMAD.U32 R71, R5, 0x10000, RZ ;  /* 0x0001000005477824 */ /* 0x020fe200078e00ff */
[----:B------:R-:W-:Y:S01]  /*2e10*/  ISETP.GT.AND P2, PT, R3, 0x8, P2 ;  /* 0x000000080300780c */ /* 0x000fe20001744270 */
[----:B------:R-:W-:Y:S01]  /*2e20*/  IMAD.WIDE.U32 R20, R70, R78, R14 ;  /* 0x0000004e46147225 */ /* 0x000fe200078e000e */
[----:B0-----:R-:W-:-:S03]  /*2e30*/  PRMT R24, R5, 0x7610, R24 ;  /* 0x0000761005187816 */ /* 0x001fc60000000018 */
[----:B------:R-:W-:Y:S01]  /*2e40*/  FMUL R12, R71, R58 ;  /* 0x0000003a470c7220 */ /* 0x000fe20000400000 */
[----:B------:R-:W-:Y:S01]  /*2e50*/  IMAD.IADD R77, R77, 0x1, R21 ;  /* 0x000000014d4d7824 */ /* 0x000fe200078e0215 */
[----:B------:R-:W-:Y:S02]  /*2e60*/  IADD3 R74, P1, R74, R20, RZ ;  /* 0x000000144a4a7210 */ /* 0x000fe40007f3e0ff */
[----:B------:R-:W-:-:S03]  /*2e70*/  FFMA R12, R25, R23, R12 ;  /* 0x00000017190c7223 */ /* 0x000fc6000000000c */
[----:B------:R-:W-:Y:S02]  /*2e80*/  IMAD.X R13, R77, 0x1, R13, P1 ;  /* 0x000000014d0d7824 */ /* 0x000fe400008e060d */
[----:B------:R-:W-:Y:S02]  /*2e90*/  F2FP.BF16.F32.PACK_AB R12, RZ, R12 ;  /* 0x0000000cff0c723e */ /* 0x000fe400000010ff */
[----:B------:R-:W-:Y:S02]  /*2ea0*/  LEA R14, P1, R74, R80, 0x1 ;  /* 0x000000504a0e7211 */ /* 0x000fe400078208ff */
[----:B------:R-:W-:Y:S02]  /*2eb0*/  PRMT R21, R12, 0x7610, R21 ;  /* 0x000076100c157816 */ /* 0x000fe40000000015 */
[----:B------:R-:W-:-:S03]  /*2ec0*/  LEA.HI.X R15, R74, R81, R13, 0x1, P1 ;  /* 0x000000514a0f7211 */ /* 0x000fc600008f0c0d */
[----:B------:R0:W-:Y:S04]  /*2ed0*/  @P3 STG.E.U16 desc[UR40][R8.64+0x2], R21 ;  /* 0x0000021508003986 */ /* 0x0001e8000c101528 */
[----:B------:R-:W2:Y:S01]  /*2ee0*/  @P2 LDG.E.LTC128B.U16 R24, desc[UR40][R14.64] ;  /* 0x000000280e182981 */ /* 0x000ea2000c1e1520 */
[----:B------:R-:W-:Y:S01]  /*2ef0*/  IADD3 R20, P1, R10, R20, RZ ;  /* 0x000000140a147210 */ /* 0x000fe20007f3e0ff */
[----:B------:R-:W-:Y:S01]  /*2f00*/  BSSY B1, `(.L_x_36) ;  /* 0x0000011000017945 */ /* 0x000fe20003800000 */
[----:B------:R-:W-:Y:S02]  /*2f10*/  SHF.L.U64.HI R13, R59, 0x1, R60 ;  /* 0x000000013b0d7819 */ /* 0x000fe4000001023c */
[----:B------:R-:W-:Y:S01]  /*2f20*/  ISETP.GT.AND P0, PT, R3, 0x8, P0 ;  /* 0x000000080300780c */ /* 0x000fe20000704270 */
[----:B0-----:R-:W-:Y:S01]  /*2f30*/  IMAD.X R21, R11, 0x1, R77, P1 ;  /* 0x000000010b157824 */ /* 0x001fe200008e064d */
[----:B------:R-:W-:Y:S01]  /*2f40*/  LEA R12, P1, R59, R8, 0x1 ;  /* 0x000000083b0c7211 */ /* 0x000fe200078208ff */
[----:B------:R-:W-:-:S04]  /*2f50*/  IMAD.WIDE.U32 R20, R69, R76, R20 ;  /* 0x0000004c45147225 */ /* 0x000fc800078e0014 */
[----:B------:R-:W-:Y:S01]  /*2f60*/  IMAD.X R13, R13, 0x1, R9, P1 ;  /* 0x000000010d0d7824 */ /* 0x000fe200008e0609 */
[----:B------:R-:W-:Y:S01]  /*2f70*/  LEA R10, P3, R20, R80, 0x1 ;  /* 0x00000050140a7211 */ /* 0x000fe200078608ff */
[----:B------:R-:W-:-:S05]  /*2f80*/  IMAD.IADD R11, R73, 0x1, R21 ;  /* 0x00000001490b7824 */ /* 0x000fca00078e0215 */
[----:B------:R-:W-:Y:S01]  /*2f90*/  LEA.HI.X R11, R20, R81, R11, 0x1, P3 ;  /* 0x00000051140b7211 */ /* 0x000fe200018f0c0b */
[----:B--2---:R-:W-:-:S04]  /*2fa0*/  IMAD.U32 R5, R24, 0x10000, RZ ;  /* 0x0001000018057824 */ /* 0x004fc800078e00ff */
[----:B------:R-:W-:-:S04]  /*2fb0*/  FMUL R5, R5, R58 ;  /* 0x0000003a05057220 */ /* 0x000fc80000400000 */
[----:B------:R-:W-:-:S05]  /*2fc0*/  FFMA R5, R26, R23, R5 ;  /* 0x000000171a057223 */ /* 0x000fca0000000005 */
[----:B------:R-:W-:-:S05]  /*2fd0*/  F2FP.BF16.F32.PACK_AB R5, RZ, R5 ;  /* 0x00000005ff05723e */ /* 0x000fca00000010ff */
[----:B------:R0:W-:Y:S01]  /*2fe0*/  @P2 STG.E.U16 desc[UR40][R12.64], R5 ;  /* 0x000000050c002986 */ /* 0x0001e2000c101528 */
[----:B------:R-:W-:Y:S05]  /*2ff0*/  @!P0 BRA `(.L_x_37) ;  /* 0x0000000000048947 */ /* 0x000fea0003800000 */
[----:B------:R2:W5:Y:S02]  /*3000*/  LDG.E.LTC128B.U16 R24, desc[UR40][R10.64+0x2] ;  /* 0x000002280a187981 */ /* 0x000564000c1e1520 */
.L_x_37:
[----:B------:R-:W-:Y:S05]  /*3010*/  BSYNC B1 ;  /* 0x0000000000017941 */ /* 0x000fea0003800000 */
.L_x_36:
[----:B0----5:R-:W-:Y:S01]  /*3020*/  IMAD.U32 R5, R24, 0x10000, RZ ;  /* 0x0001000018057824 */ /* 0x021fe200078e00ff */
[----:B------:R-:W-:Y:S01]  /*3030*/  ISETP.GT.AND P1, PT, R4, 0x8, PT ;  /* 0x000000080400780c */ /* 0x000fe20003f24270 */
[----:B------:R-:W-:Y:S02]  /*3040*/  BSSY B1, `(.L_x_38) ;  /* 0x0000008000017945 */ /* 0x000fe40003800000 */
[----:B------:R-:W-:Y:S01]  /*3050*/  FMUL R14, R5, R58 ;  /* 0x0000003a050e7220 */ /* 0x000fe20000400000 */
[----:B------:R-:W-:-:S03]  /*3060*/  ISETP.GT.AND P2, PT, R3, RZ, P1 ;  /* 0x000000ff0300720c */ /* 0x000fc60000f44270 */
[----:B------:R-:W-:-:S05]  /*3070*/  FFMA R14, R27, R23, R14 ;  /* 0x000000171b0e7223 */ /* 0x000fca000000000e */
[----:B------:R-:W-:-:S05]  /*3080*/  F2FP.BF16.F32.PACK_AB R14, RZ, R14 ;  /* 0x0000000eff0e723e */ /* 0x000fca00000010ff */
[----:B------:R0:W-:Y:S01]  /*3090*/  @P0 STG.E.U16 desc[UR40][R12.64+0x2], R14 ;  /* 0x0000020e0c000986 */ /* 0x0001e2000c101528 */
[----:B------:R-:W-:Y:S05]  /*30a0*/  @!P2 BRA `(.L_x_39) ;  /* 0x000000000004a947 */ /* 0x000fea0003800000 */
[----:B------:R3:W5:Y:S02]  /*30b0*/  LDG.E.LTC128B.U16 R24, desc[UR40][R6.64+0x10] ;  /* 0x0000102806187981 */ /* 0x000764000c1e1520 */
.L_x_39:
[----:B------:R-:W-:Y:S05]  /*30c0*/  BSYNC B1 ;  /* 0x0000000000017941 */ /* 0x000fea0003800000 */
.L_x_38:
[----:B-----5:R-:W-:Y:S01]  /*30d0*/  IMAD.U32 R5, R24, 0x10000, RZ ;  /* 0x0001000018057824 */ /* 0x020fe200078e00ff */
        /* <DEDUP_REMOVED lines=9> */
.L_x_41:
[----:B------:R-:W-:Y:S05]  /*3170*/  BSYNC B1 ;  /* 0x0000000000017941 */ /* 0x000fea0003800000 */
.L_x_40:
[----:B----45:R-:W-:Y:S01]  /*3180*/  IMAD.U32 R5, R24, 0x10000, RZ ;  /* 0x0001000018057824 */ /* 0x030fe200078e00ff */
[----:B------:R-:W-:Y:S01]  /*3190*/  ISETP.GT.AND P1, PT, R3, 0x8, P1 ;  /* 0x000000080300780c */ /* 0x000fe20000f24270 */
[----:B------:R-:W-:Y:S02]  /*31a0*/  BSSY B1, `(.L_x_42) ;  /* 0x0000007000017945 */ /* 0x000fe40003800000 */
[----:B0-----:R-:W-:-:S04]  /*31b0*/  FMUL R14, R5, R58 ;  /* 0x0000003a050e7220 */ /* 0x001fc80000400000 */
[----:B------:R-:W-:-:S05]  /*31c0*/  FFMA R14, R29, R23, R14 ;  /* 0x000000171d0e7223 */ /* 0x000fca000000000e */
[----:B------:R-:W-:-:S05]  /*31d0*/  F2FP.BF16.F32.PACK_AB R14, RZ, R14 ;  /* 0x0000000eff0e723e */ /* 0x000fca00000010ff */
[----:B------:R0:W-:Y:S01]  /*31e0*/  @P3 STG.E.U16 desc[UR40][R8.64+0x12], R14 ;  /* 0x0000120e08003986 */ /* 0x0001e2000c101528 */
[----:B------:R-:W-:Y:S05]  /*31f0*/  @!P1 BRA `(.L_x_43) ;  /* 0x0000000000049947 */ /* 0x000fea0003800000 */
[----:B------:R4:W5:Y:S02]  /*3200*/  LDG.E.LTC128B.U16 R24, desc[UR40][R10.64+0x10] ;  /* 0x000010280a187981 */ /* 0x000964000c1e1520 */
.L_x_43:
[----:B------:R-:W-:Y:S05]  /*3210*/  BSYNC B1 ;  /* 0x0000000000017941 */ /* 0x000fea0003800000 */
.L_x_42:
[----:B-----5:R-:W-:Y:S01]  /*3220*/  IMAD.U32 R5, R24, 0x10000, RZ ;  /* 0x0001000018057824 */ /* 0x020fe200078e00ff */
[----:B------:R-:W-:Y:S01]  /*3230*/  ISETP.GT.AND P0, PT, R3, 0x8, P0 ;  /* 0x000000080300780c */ /* 0x000fe20000704270 */
[----:B------:R-:W-:Y:S02]  /*3240*/  BSSY B1, `(.L_x_44) ;  /* 0x0000007000017945 */ /* 0x000fe40003800000 */
[----:B------:R-:W-:-:S04]  /*3250*/  FMUL R5, R5, R58 ;  /* 0x0000003a05057220 */ /* 0x000fc80000400000 */
[----:B------:R-:W-:-:S05]  /*3260*/  FFMA R5, R30, R23, R5 ;  /* 0x000000171e057223 */ /* 0x000fca0000000005 */
[----:B------:R-:W-:-:S05]  /*3270*/  F2FP.BF16.F32.PACK_AB R5, RZ, R5 ;  /* 0x00000005ff05723e */ /* 0x000fca00000010ff */
[----:B------:R0:W-:Y:S01]  /*3280*/  @P1 STG.E.U16 desc[UR40][R12.64+0x10], R5 ;  /* 0x000010050c001986 */ /* 0x0001e2000c101528 */
[----:B------:R-:W-:Y:S05]  /*3290*/  @!P0 BRA `(.L_x_45) ;  /* 0x0000000000048947 */ /* 0x000fea0003800000 */
[----:B------:R0:W5:Y:S02]  /*32a0*/  LDG.E.LTC128B.U16 R24, desc[UR40][R10.64+0x12] ;  /* 0x000012280a187981 */ /* 0x000164000c1e1520 */
.L_x_45:
[----:B------:R-:W-:Y:S05]  /*32b0*/  BSYNC B1 ;  /* 0x0000000000017941 */ /* 0x000fea0003800000 */
.L_x_44:
        /* <DEDUP_REMOVED lines=10> */
.L_x_47:
[----:B------:R-:W-:Y:S05]  /*3360*/  BSYNC B1 ;  /* 0x0000000000017941 */ /* 0x000fea0003800000 */
.L_x_46:
        /* <DEDUP_REMOVED lines=10> */
.L_x_49:
[----:B------:R-:W-:Y:S05]  /*3410*/  BSYNC B1 ;  /* 0x0000000000017941 */ /* 0x000fea0003800000 */
.L_x_48:
[----:B0----5:R-:W-:Y:S01]  /*3420*/  IMAD.U32 R5, R24, 0x10000, RZ ;  /* 0x0001000018057824 */ /* 0x021fe200078e00ff */
        /* <DEDUP_REMOVED lines=8> */
.L_x_51:
[----:B------:R-:W-:Y:S05]  /*34b0*/  BSYNC B1 ;  /* 0x0000000000017941 */ /* 0x000fea0003800000 */
.L_x_50:
        /* <DEDUP_REMOVED lines=9> */
.L_x_53:
[----:B------:R-:W-:Y:S05]  /*3550*/  BSYNC B1 ;  /* 0x0000000000017941 */ /* 0x000fea0003800000 */
.L_x_52:
        /* <DEDUP_REMOVED lines=10> */
.L_x_55:
[----:B------:R-:W-:Y:S05]  /*3600*/  BSYNC B1 ;  /* 0x0000000000017941 */ /* 0x000fea0003800000 */
.L_x_54:
        /* <DEDUP_REMOVED lines=10> */
.L_x_57:
[----:B------:R-:W-:Y:S05]  /*36b0*/  BSYNC B1 ;  /* 0x0000000000017941 */ /* 0x000fea0003800000 */
.L_x_56:
        /* <DEDUP_REMOVED lines=9> */
.L_x_59:
[----:B------:R-:W-:Y:S05]  /*3750*/  BSYNC B1 ;  /* 0x0000000000017941 */ /* 0x000fea0003800000 */
.L_x_58:
        /* <DEDUP_REMOVED lines=9> */
.L_x_61:
[----:B------:R-:W-:Y:S05]  /*37f0*/  BSYNC B1 ;  /* 0x0000000000017941 */ /* 0x000fea0003800000 */
.L_x_60:
        /* <DEDUP_REMOVED lines=10> */
.L_x_63:
[----:B------:R-:W-:Y:S05]  /*38a0*/  BSYNC B1 ;  /* 0x0000000000017941 */ /* 0x000fea0003800000 */
.L_x_62:
        /* <DEDUP_REMOVED lines=10> */
.L_x_65:
[----:B------:R-:W-:Y:S05]  /*3950*/  BSYNC B1 ;  /* 0x0000000000017941 */ /* 0x000fea0003800000 */
.L_x_64:
        /* <DEDUP_REMOVED lines=9> */
.L_x_67:
[----:B------:R-:W-:Y:S05]  /*39f0*/  BSYNC B1 ;  /* 0x0000000000017941 */ /* 0x000fea0003800000 */
.L_x_66:
        /* <DEDUP_REMOVED lines=9> */
.L_x_69:
[----:B------:R-:W-:Y:S05]  /*3a90*/  BSYNC B1 ;  /* 0x0000000000017941 */ /* 0x000fea0003800000 */
.L_x_68:
        /* <DEDUP_REMOVED lines=10> */
.L_x_71:
[----:B------:R-:W-:Y:S05]  /*3b40*/  BSYNC B1 ;  /* 0x0000000000017941 */ /* 0x000fea0003800000 */
.L_x_70:
        /* <DEDUP_REMOVED lines=10> */
.L_x_73:
[----:B------:R-:W-:Y:S05]  /*3bf0*/  BSYNC B1 ;  /* 0x0000000000017941 */ /* 0x000fea0003800000 */
.L_x_72:
        /* <DEDUP_REMOVED lines=9> */
.L_x_75:
[----:B------:R-:W-:Y:S05]  /*3c90*/  BSYNC B1 ;  /* 0x0000000000017941 */ /* 0x000fea0003800000 */
.L_x_74:
        /* <DEDUP_REMOVED lines=9> */
.L_x_77:
[----:B------:R-:W-:Y:S05]  /*3d30*/  BSYNC B1 ;  /* 0x0000000000017941 */ /* 0x000fea0003800000 */
.L_x_76:
        /* <DEDUP_REMOVED lines=10> */
.L_x_79:
[----:B------:R-:W-:Y:S05]  /*3de0*/  BSYNC B1 ;  /* 0x0000000000017941 */ /* 0x000fea0003800000 */
.L_x_78:
        /* <DEDUP_REMOVED lines=10> */
.L_x_81:
[----:B------:R-:W-:Y:S05]  /*3e90*/  BSYNC B1 ;  /* 0x0000000000017941 */ /* 0x000fea0003800000 */
.L_x_80:
        /* <DEDUP_REMOVED lines=9> */
.L_x_83:
[----:B------:R-:W-:Y:S05]  /*3f30*/  BSYNC B1 ;  /* 0x0000000000017941 */ /* 0x000fea0003800000 */
.L_x_82:
        /* <DEDUP_REMOVED lines=9> */
.L_x_85:
[----:B------:R-:W-:Y:S05]  /*3fd0*/  BSYNC B1 ;  /* 0x0000000000017941 */ /* 0x000fea0003800000 */
.L_x_84:
        /* <DEDUP_REMOVED lines=10> */
.L_x_87:
[----:B------:R-:W-:Y:S05]  /*4080*/  BSYNC B1 ;  /* 0x0000000000017941 */ /* 0x000fea0003800000 */
.L_x_86:
[----:B-----5:R-:W-:Y:S01]  /*4090*/  IMAD.U32 R5, R24, 0x10000, RZ ;  /* 0x0001000018057824 */ /* 0x020fe200078e00ff */
[----:B------:R-:W-:Y:S01]  /*40a0*/  ISETP.GT.AND P0, PT, R4, 0x39, PT ;  /* 0x000000390400780c */ /* 0x000fe20003f04270 */
[----:B------:R-:W-:Y:S01]  /*40b0*/  @P2 IMAD.MOV.U32 R4, RZ, RZ, R8 ;  /* 0x000000ffff042224 */ /* 0x000fe200078e0008 */
[----:B------:R-:W-:Y:S01]  /*40c0*/  BSSY B1, `(.L_x_88) ;  /* 0x000000a000017945 */ /* 0x000fe20003800000 */
[----:B------:R-:W-:Y:S01]  /*40d0*/  FMUL R5, R5, R58 ;  /* 0x0000003a05057220 */ /* 0x000fe20000400000 */
[----:B------:R-:W-:-:S03]  /*40e0*/  ISETP.GT.AND P3, PT, R3, RZ, P0 ;  /* 0x000000ff0300720c */ /* 0x000fc60000764270 */
[----:B------:R-:W-:-:S05]  /*40f0*/  FFMA R5, R52, R23, R5 ;  /* 0x0000001734057223 */ /* 0x000fca0000000005 */
[----:B------:R-:W-:-:S04]  /*4100*/  F2FP.BF16.F32.PACK_AB R5, RZ, R5 ;  /* 0x00000005ff05723e */ /* 0x000fc800000010ff */
[----:B0-----:R-:W-:Y:S01]  /*4110*/  PRMT R14, R5, 0x7610, R14 ;  /* 0x00007610050e7816 */ /* 0x001fe2000000000e */
[----:B------:R-:W-:-:S05]  /*4120*/  @P2 IMAD.MOV.U32 R5, RZ, RZ, R9 ;  /* 0x000000ffff052224 */ /* 0x000fca00078e0009 */
[----:B------:R0:W-:Y:S01]  /*4130*/  @P2 STG.E.U16 desc[UR40][R4.64+0x70], R14 ;  /* 0x0000700e04002986 */ /* 0x0001e2000c101528 */
[----:B------:R-:W-:Y:S05]  /*4140*/  @!P3 BRA `(.L_x_89) ;  /* 0x000000000004b947 */ /* 0x000fea0003800000 */
[----:B------:R0:W5:Y:S02]  /*4150*/  LDG.E.LTC128B.U16 R24, desc[UR40][R6.64+0x72] ;  /* 0x0000722806187981 */ /* 0x000164000c1e1520 */
.L_x_89:
[----:B------:R-:W-:Y:S05]  /*4160*/  BSYNC B1 ;  /* 0x0000000000017941 */ /* 0x000fea0003800000 */
.L_x_88:
        /* <DEDUP_REMOVED lines=9> */
.L_x_91:
[----:B------:R-:W-:Y:S05]  /*4200*/  BSYNC B1 ;  /* 0x0000000000017941 */ /* 0x000fea0003800000 */
.L_x_90:
[----:B-----5:R-:W-:Y:S01]  /*4210*/  IMAD.U32 R5, R24, 0x10000, RZ ;  /* 0x0001000018057824 */ /* 0x020fe200078e00ff */
[----:B------:R-:W-:Y:S01]  /*4220*/  ISETP.GT.AND P0, PT, R3, 0x8, P0 ;  /* 0x000000080300780c */ /* 0x000fe20000704270 */
[----:B0-----:R-:W-:Y:S01]  /*4230*/  @P1 IMAD.MOV.U32 R4, RZ, RZ, R12 ;  /* 0x000000ffff041224 */ /* 0x001fe200078e000c */
[----:B------:R-:W-:Y:S01]  /*4240*/  BSSY B1, `(.L_x_92) ;  /* 0x0000009000017945 */ /* 0x000fe20003800000 */
[----:B------:R-:W-:-:S04]  /*4250*/  FMUL R5, R5, R58 ;  /* 0x0000003a05057220 */ /* 0x000fc80000400000 */
[----:B------:R-:W-:-:S05]  /*4260*/  FFMA R5, R54, R23, R5 ;  /* 0x0000001736057223 */ /* 0x000fca0000000005 */
[----:B------:R-:W-:-:S04]  /*4270*/  F2FP.BF16.F32.PACK_AB R5, RZ, R5 ;  /* 0x00000005ff05723e */ /* 0x000fc800000010ff */
[----:B-1-3--:R-:W-:Y:S01]  /*4280*/  PRMT R6, R5, 0x7610, R6 ;  /* 0x0000761005067816 */ /* 0x00afe20000000006 */
[----:B------:R-:W-:-:S05]  /*4290*/  @P1 IMAD.MOV.U32 R5, RZ, RZ, R13 ;  /* 0x000000ffff051224 */ /* 0x000fca00078e000d */
[----:B------:R0:W-:Y:S01]  /*42a0*/  @P1 STG.E.U16 desc[UR40][R4.64+0x70], R6 ;  /* 0x0000700604001986 */ /* 0x0001e2000c101528 */
[----:B------:R-:W-:Y:S05]  /*42b0*/  @!P0 BRA `(.L_x_93) ;  /* 0x0000000000048947 */ /* 0x000fea0003800000 */
[----:B------:R1:W5:Y:S02]  /*42c0*/  LDG.E.LTC128B.U16 R24, desc[UR40][R10.64+0x72] ;  /* 0x000072280a187981 */ /* 0x000364000c1e1520 */
.L_x_93:
[----:B------:R-:W-:Y:S05]  /*42d0*/  BSYNC B1 ;  /* 0x0000000000017941 */ /* 0x000fea0003800000 */
.L_x_92:
[----:B------:R-:W-:Y:S05]  /*42e0*/  @!P0 BRA `(.L_x_94) ;  /* 0x0000000800a88947 */ /* 0x000fea0003800000 */
[----:B-----5:R-:W-:-:S04]  /*42f0*/  IMAD.U32 R3, R24, 0x10000, RZ ;  /* 0x0001000018037824 */ /* 0x020fc800078e00ff */
[----:B0-----:R-:W-:-:S04]  /*4300*/  FMUL R4, R3, R58 ;  /* 0x0000003a03047220 */ /* 0x001fc80000400000 */
[----:B------:R-:W-:-:S05]  /*4310*/  FFMA R4, R55, R23, R4 ;  /* 0x0000001737047223 */ /* 0x000fca0000000004 */
[----:B------:R-:W-:-:S05]  /*4320*/  F2FP.BF16.F32.PACK_AB R4, RZ, R4 ;  /* 0x00000004ff04723e */ /* 0x000fca00000010ff */
[----:B------:R3:W-:Y:S01]  /*4330*/  STG.E.U16 desc[UR40][R12.64+0x72], R4 ;  /* 0x000072040c007986 */ /* 0x0007e2000c101528 */
[----:B------:R-:W-:Y:S05]  /*4340*/  BRA `(.L_x_94) ;  /* 0x0000000800907947 */ /* 0x000fea0003800000 */
.L_x_33:
[----:B------:R-:W-:Y:S01]  /*4350*/  ISETP.GT.AND P3, PT, R4, 0x1, PT ;  /* 0x000000010400780c */ /* 0x000fe20003f64270 */
[----:B------:R-:W-:Y:S01]  /*4360*/  ULDC.64 UR4, c[0x0][0x5c0] ;  /* 0x0001700000047ab9 */ /* 0x000fe20000000a00 */
[-C--:B------:R-:W-:Y:S01]  /*4370*/  FMUL R24, R24, R23.reuse ;  /* 0x0000001718187220 */ /* 0x080fe20000400000 */
[----:B------:R-:W-:Y:S01]  /*4380*/  LEA R6, P4, R72, UR4, 0x1 ;  /* 0x0000000448067c11 */ /* 0x000fe2000f8808ff */
[-C--:B------:R-:W-:Y:S01]  /*4390*/  FMUL R25, R25, R23.reuse ;  /* 0x0000001719197220 */ /* 0x080fe20000400000 */
[----:B------:R-:W-:Y:S01]  /*43a0*/  ISETP.GT.AND P0, PT, R3, RZ, P3 ;  /* 0x000000ff0300720c */ /* 0x000fe20001f04270 */
[-C--:B------:R-:W-:Y:S01]  /*43b0*/  FMUL R26, R26, R23.reuse ;  /* 0x000000171a1a7220 */ /* 0x080fe20000400000 */
[----:B------:R-:W-:Y:S01]  /*43c0*/  F2FP.BF16.F32.PACK_AB R24, RZ, R24 ;  /* 0x00000018ff18723e */ /* 0x000fe200000010ff */
[-C--:B------:R-:W-:Y:S01]  /*43d0*/  FMUL R27, R27, R23.reuse ;  /* 0x000000171b1b7220 */ /* 0x080fe20000400000 */
[----:B------:R-:W-:Y:S01]  /*43e0*/  LEA.HI.X R7, R72, UR5, R83, 0x1, P4 ;  /* 0x0000000548077c11 */ /* 0x000fe2000a0f0c53 */
[----:B------:R-:W-:Y:S01]  /*43f0*/  FMUL R28, R28, R23 ;  /* 0x000000171c1c7220 */ /* 0x000fe20000400000 */
[----:B------:R-:W-:Y:S01]  /*4400*/  F2FP.BF16.F32.PACK_AB R25, RZ, R25 ;  /* 0x00000019ff19723e */ /* 0x000fe200000010ff */
[-C--:B------:R-:W-:Y:S01]  /*4410*/  FMUL R29, R29, R23.reuse ;  /* 0x000000171d1d7220 */ /* 0x080fe20000400000 */
[----:B------:R-:W-:Y:S01]  /*4420*/  ISETP.GT.AND P2, PT, R3, 0x8, P2 ;  /* 0x000000080300780c */ /* 0x000fe20001744270 */
[----:B------:R-:W-:Y:S01]  /*4430*/  @P1 STG.E.U16 desc[UR40][R6.64], R24 ;  /* 0x0000001806001986 */ /* 0x000fe2000c101528 */
[----:B------:R-:W-:Y:S01]  /*4440*/  ISETP.GT.AND P1, PT, R4, 0x8, PT ;  /* 0x000000080400780c */ /* 0x000fe20003f24270 */
[-C--:B------:R-:W-:Y:S01]  /*4450*/  FMUL R30, R30, R23.reuse ;  /* 0x000000171e1e7220 */ /* 0x080fe20000400000 */
[C---:B------:R-:W-:Y:S01]  /*4460*/  SHF.L.U64.HI R5, R59.reuse, 0x1, R60 ;  /* 0x000000013b057819 */ /* 0x040fe2000001023c */
[----:B------:R-:W-:Y:S01]  /*4470*/  @P0 STG.E.U16 desc[UR40][R6.64+0x2], R25 ;  /* 0x0000021906000986 */ /* 0x000fe2000c101528 */
[----:B------:R-:W-:Y:S01]  /*4480*/  LEA R8, P5, R59, R6, 0x1 ;  /* 0x000000063b087211 */ /* 0x000fe200078a08ff */
[-C--:B------:R-:W-:Y:S01]  /*4490*/  FMUL R31, R31, R23.reuse ;  /* 0x000000171f1f7220 */ /* 0x080fe20000400000 */
[----:B------:R-:W-:Y:S01]  /*44a0*/  ISETP.GT.AND P3, PT, R3, 0x8, P3 ;  /* 0x000000080300780c */ /* 0x000fe20001f64270 */
[-C--:B------:R-:W-:Y:S01]  /*44b0*/  FMUL R32, R32, R23.reuse ;  /* 0x0000001720207220 */ /* 0x080fe20000400000 */
[----:B------:R-:W-:Y:S01]  /*44c0*/  ISETP.GT.AND P0, PT, R4, 0x9, PT ;  /* 0x000000090400780c */ /* 0x000fe20003f04270 */
[----:B------:R-:W-:Y:S01]  /*44d0*/  IMAD.X R9, R5, 0x1, R7, P5 ;  /* 0x0000000105097824 */ /* 0x000fe200028e0607 */
[----:B------:R-:W-:Y:S01]  /*44e0*/  ISETP.GT.AND P4, PT, R3, RZ, P1 ;  /* 0x000000ff0300720c */ /* 0x000fe20000f84270 */
[-C--:B------:R-:W-:Y:S01]  /*44f0*/  FMUL R33, R33, R23.reuse ;  /* 0x0000001721217220 */ /* 0x080fe20000400000 */
[----:B------:R-:W-:Y:S01]  /*4500*/  F2FP.BF16.F32.PACK_AB R26, RZ, R26 ;  /* 0x0000001aff1a723e */ /* 0x000fe200000010ff */
[-C--:B------:R-:W-:Y:S01]  /*4510*/  FMUL R34, R34, R23.reuse ;  /* 0x0000001722227220 */ /* 0x080fe20000400000 */
[----:B------:R-:W-:Y:S01]  /*4520*/  ISETP.GT.AND P5, PT, R3, RZ, P0 ;  /* 0x000000ff0300720c */ /* 0x000fe200007a4270 */
[----:B------:R-:W-:Y:S01]  /*4530*/  FMUL R35, R35, R23 ;  /* 0x0000001723237220 */ /* 0x000fe20000400000 */
[----:B------:R-:W-:Y:S01]  /*4540*/  F2FP.BF16.F32.PACK_AB R27, RZ, R27 ;  /* 0x0000001bff1b723e */ /* 0x000fe200000010ff */
[----:B------:R-:W-:Y:S01]  /*4550*/  @P2 STG.E.U16 desc[UR40][R8.64], R26 ;  /* 0x0000001a08002986 */ /* 0x000fe2000c101528 */
[----:B------:R-:W-:Y:S01]  /*4560*/  F2FP.BF16.F32.PACK_AB R28, RZ, R28 ;  /* 0x0000001cff1c723e */ /* 0x000fe200000010ff */
[-C--:B------:R-:W-:Y:S01]  /*4570*/  FMUL R36, R36, R23.reuse ;  /* 0x0000001724247220 */ /* 0x080fe20000400000 */
[----:B------:R-:W-:Y:S01]  /*4580*/  ISETP.GT.AND P2, PT, R3, 0x8, P1 ;  /* 0x000000080300780c */ /* 0x000fe20000f44270 */
[----:B------:R-:W-:Y:S01]  /*4590*/  @P3 STG.E.U16 desc[UR40][R8.64+0x2], R27 ;  /* 0x0000021b08003986 */ /* 0x000fe2000c101528 */
[----:B------:R-:W-:Y:S01]  /*45a0*/  ISETP.GT.AND P1, PT, R4, 0x10, PT ;  /* 0x000000100400780c */ /* 0x000fe20003f24270 */
[----:B------:R-:W-:Y:S01]  /*45b0*/  FMUL R37, R37, R23 ;  /* 0x0000001725257220 */ /* 0x000fe20000400000 */
[----:B------:R-:W-:Y:S01]  /*45c0*/  F2FP.BF16.F32.PACK_AB R29, RZ, R29 ;  /* 0x0000001dff1d723e */ /* 0x000fe200000010ff */
[----:B------:R-:W-:Y:S01]  /*45d0*/  @P4 STG.E.U16 desc[UR40][R6.64+0x10], R28 ;  /* 0x0000101c06004986 */ /* 0x000fe2000c101528 */
[C---:B------:R-:W-:Y:S01]  /*45e0*/  ISETP.GT.AND P3, PT, R3.reuse, 0x8, P0 ;  /* 0x000000080300780c */ /* 0x040fe20000764270 */
[-C--:B------:R-:W-:Y:S01]  /*45f0*/  FMUL R38, R38, R23.reuse ;  /* 0x0000001726267220 */ /* 0x080fe20000400000 */
[----:B------:R-:W-:Y:S01]  /*4600*/  ISETP.GT.AND P0, PT, R4, 0x11, PT ;  /* 0x000000110400780c */ /* 0x000fe20003f04270 */
[----:B------:R-:W-:Y:S01]  /*4610*/  @P5 STG.E.U16 desc[UR40][R6.64+0x12], R29 ;  /* 0x0000121d06005986 */ /* 0x000fe2000c101528 */
        /* <DEDUP_REMOVED lines=42> */
[----:B------:R-:W-:Y:S01]  /*48c0*/  ISETP.GT.AND P5, PT, R3, RZ, P0 ;  /* 0x000000ff0300720c */ /* 0x000fe200007a4270 */
[-C--:B------:R-:W-:Y:S01]  /*48d0*/  FMUL R52, R52, R23.reuse ;  /* 0x0000001734347220 */ /* 0x080fe20000400000 */
[----:B------:R-:W-:Y:S01]  /*48e0*/  F2FP.BF16.F32.PACK_AB R38, RZ, R38 ;  /* 0x00000026ff26723e */ /* 0x000fe200000010ff */
[----:B------:R-:W-:Y:S01]  /*48f0*/  FMUL R53, R53, R23 ;  /* 0x0000001735357220 */ /* 0x000fe20000400000 */
[----:B------:R-:W-:Y:S01]  /*4900*/  F2FP.BF16.F32.PACK_AB R39, RZ, R39 ;  /* 0x00000027ff27723e */ /* 0x000fe200000010ff */
[----:B------:R-:W-:Y:S01]  /*4910*/  FMUL R54, R54, R23 ;  /* 0x0000001736367220 */ /* 0x000fe20000400000 */
[----:B------:R-:W-:Y:S01]  /*4920*/  F2FP.BF16.F32.PACK_AB R40, RZ, R40 ;  /* 0x00000028ff28723e */ /* 0x000fe200000010ff */
[----:B------:R-:W-:Y:S01]  /*4930*/  @P2 STG.E.U16 desc[UR40][R8.64+0x30], R38 ;  /* 0x0000302608002986 */ /* 0x000fe2000c101528 */
[----:B------:R-:W-:Y:S01]  /*4940*/  F2FP.BF16.F32.PACK_AB R41, RZ, R41 ;  /* 0x00000029ff29723e */ /* 0x000fe200000010ff */
[----:B------:R-:W-:Y:S01]  /*4950*/  FMUL R55, R55, R23 ;  /* 0x0000001737377220 */ /* 0x000fe20000400000 */
[C---:B------:R-:W-:Y:S01]  /*4960*/  ISETP.GT.AND P1, PT, R3.reuse, 0x8, P1 ;  /* 0x000000080300780c */ /* 0x040fe20000f24270 */
[----:B------:R-:W-:Y:S01]  /*4970*/  @P3 STG.E.U16 desc[UR40][R8.64+0x32], R39 ;  /* 0x0000322708003986 */ /* 0x000fe2000c101528 */
[----:B------:R-:W-:-:S02]  /*4980*/  ISETP.GT.AND P2, PT, R3, 0x8, P0 ;  /* 0x000000080300780c */ /* 0x000fc40000744270 */
[C---:B------:R-:W-:Y:S01]  /*4990*/  ISETP.GT.AND P0, PT, R4.reuse, 0x29, PT ;  /* 0x000000290400780c */ /* 0x040fe20003f04270 */
[----:B------:R-:W-:Y:S01]  /*49a0*/  @P4 STG.E.U16 desc[UR40][R6.64+0x40], R40 ;  /* 0x0000402806004986 */ /* 0x000fe2000c101528 */
[----:B------:R-:W-:Y:S02]  /*49b0*/  ISETP.GT.AND P4, PT, R4, 0x28, PT ;  /* 0x000000280400780c */ /* 0x000fe40003f84270 */
[----:B------:R-:W-:Y:S01]  /*49c0*/  F2FP.BF16.F32.PACK_AB R42, RZ, R42 ;  /* 0x0000002aff2a723e */ /* 0x000fe200000010ff */
[----:B------:R-:W-:Y:S01]  /*49d0*/  @P5 STG.E.U16 desc[UR40][R6.64+0x42], R41 ;  /* 0x0000422906005986 */ /* 0x000fe2000c101528 */
[C---:B------:R-:W-:Y:S02]  /*49e0*/  ISETP.GT.AND P5, PT, R3.reuse, RZ, P4 ;  /* 0x000000ff0300720c */ /* 0x040fe400027a4270 */
[----:B------:R-:W-:Y:S01]  /*49f0*/  ISETP.GT.AND P3, PT, R3, RZ, P0 ;  /* 0x000000ff0300720c */ /* 0x000fe20000764270 */
[----:B------:R-:W-:Y:S01]  /*4a00*/  @P1 STG.E.U16 desc[UR40][R8.64+0x40], R42 ;  /* 0x0000402a08001986 */ /* 0x000fe2000c101528 */
[----:B------:R-:W-:-:S02]  /*4a10*/  F2FP.BF16.F32.PACK_AB R43, RZ, R43 ;  /* 0x0000002bff2b723e */ /* 0x000fc400000010ff */
[----:B------:R-:W-:Y:S02]  /*4a20*/  F2FP.BF16.F32.PACK_AB R44, RZ, R44 ;  /* 0x0000002cff2c723e */ /* 0x000fe400000010ff */
[C---:B------:R-:W-:Y:S01]  /*4a30*/  ISETP.GT.AND P4, PT, R3.reuse, 0x8, P4 ;  /* 0x000000080300780c */ /* 0x040fe20002784270 */
[----:B------:R-:W-:Y:S01]  /*4a40*/  @P2 STG.E.U16 desc[UR40][R8.64+0x42], R43 ;  /* 0x0000422b08002986 */ /* 0x000fe2000c101528 */
[----:B------:R-:W-:Y:S02]  /*4a50*/  F2FP.BF16.F32.PACK_AB R45, RZ, R45 ;  /* 0x0000002dff2d723e */ /* 0x000fe400000010ff */
[C---:B------:R-:W-:Y:S01]  /*4a60*/  ISETP.GT.AND P2, PT, R4.reuse, 0x31, PT ;  /* 0x000000310400780c */ /* 0x040fe20003f44270 */
[----:B------:R-:W-:Y:S01]  /*4a70*/  @P5 STG.E.U16 desc[UR40][R6.64+0x50], R44 ;  /* 0x0000502c06005986 */ /* 0x000fe2000c101528 */
[----:B------:R-:W-:Y:S02]  /*4a80*/  ISETP.GT.AND P5, PT, R3, 0x8, P0 ;  /* 0x000000080300780c */ /* 0x000fe400007a4270 */
[C---:B------:R-:W-:Y:S01]  /*4a90*/  ISETP.GT.AND P1, PT, R4.reuse, 0x38, PT ;  /* 0x000000380400780c */ /* 0x040fe20003f24270 */
[----:B------:R-:W-:Y:S01]  /*4aa0*/  @P3 STG.E.U16 desc[UR40][R6.64+0x52], R45 ;  /* 0x0000522d06003986 */ /* 0x000fe2000c101528 */
[----:B------:R-:W-:-:S02]  /*4ab0*/  ISETP.GT.AND P3, PT, R4, 0x30, PT ;  /* 0x000000300400780c */ /* 0x000fc40003f64270 */
[----:B------:R-:W-:Y:S01]  /*4ac0*/  ISETP.GT.AND P0, PT, R4, 0x39, PT ;  /* 0x000000390400780c */ /* 0x000fe20003f04270 */
[----:B------:R-:W-:Y:S01]  /*4ad0*/  @P4 IMAD.MOV.U32 R4, RZ, RZ, R8 ;  /* 0x000000ffff044224 */ /* 0x000fe200078e0008 */
[----:B------:R-:W-:Y:S01]  /*4ae0*/  F2FP.BF16.F32.PACK_AB R46, RZ, R46 ;  /* 0x0000002eff2e723e */ /* 0x000fe200000010ff */
[----:B------:R-:W-:Y:S01]  /*4af0*/  @P4 IMAD.MOV.U32 R5, RZ, RZ, R9 ;  /* 0x000000ffff054224 */ /* 0x000fe200078e0009 */
[----:B------:R-:W-:Y:S02]  /*4b00*/  F2FP.BF16.F32.PACK_AB R47, RZ, R47 ;  /* 0x0000002fff2f723e */ /* 0x000fe400000010ff */
[----:B------:R-:W-:Y:S02]  /*4b10*/  F2FP.BF16.F32.PACK_AB R48, RZ, R48 ;  /* 0x00000030ff30723e */ /* 0x000fe400000010ff */
[----:B------:R0:W-:Y:S01]  /*4b20*/  @P4 STG.E.U16 desc[UR40][R4.64+0x50], R46 ;  /* 0x0000502e04004986 */ /* 0x0001e2000c101528 */
[----:B------:R-:W-:Y:S02]  /*4b30*/  ISETP.GT.AND P4, PT, R3, RZ, P2 ;  /* 0x000000ff0300720c */ /* 0x000fe40001784270 */
[----:B------:R-:W-:-:S02]  /*4b40*/  F2FP.BF16.F32.PACK_AB R49, RZ, R49 ;  /* 0x00000031ff31723e */ /* 0x000fc400000010ff */
[----:B------:R-:W-:Y:S02]  /*4b50*/  ISETP.GT.AND P2, PT, R3, 0x8, P2 ;  /* 0x000000080300780c */ /* 0x000fe40001744270 */
[----:B------:R-:W-:Y:S02]  /*4b60*/  F2FP.BF16.F32.PACK_AB R50, RZ, R50 ;  /* 0x00000032ff32723e */ /* 0x000fe400000010ff */
[----:B------:R-:W-:Y:S02]  /*4b70*/  F2FP.BF16.F32.PACK_AB R51, RZ, R51 ;  /* 0x00000033ff33723e */ /* 0x000fe400000010ff */
[----:B------:R-:W-:Y:S01]  /*4b80*/  F2FP.BF16.F32.PACK_AB R52, RZ, R52 ;  /* 0x00000034ff34723e */ /* 0x000fe200000010ff */
[----:B0-----:R-:W-:Y:S01]  /*4b90*/  @P5 IMAD.MOV.U32 R4, RZ, RZ, R8 ;  /* 0x000000ffff045224 */ /* 0x001fe200078e0008 */
[----:B------:R-:W-:Y:S01]  /*4ba0*/  F2FP.BF16.F32.PACK_AB R53, RZ, R53 ;  /* 0x00000035ff35723e */ /* 0x000fe200000010ff */
[----:B------:R-:W-:Y:S01]  /*4bb0*/  @P5 IMAD.MOV.U32 R5, RZ, RZ, R9 ;  /* 0x000000ffff055224 */ /* 0x000fe200078e0009 */
[----:B------:R-:W-:-:S02]  /*4bc0*/  F2FP.BF16.F32.PACK_AB R54, RZ, R54 ;  /* 0x00000036ff36723e */ /* 0x000fc400000010ff */
[----:B------:R-:W-:Y:S02]  /*4bd0*/  F2FP.BF16.F32.PACK_AB R55, RZ, R55 ;  /* 0x00000037ff37723e */ /* 0x000fe400000010ff */
[----:B------:R0:W-:Y:S01]  /*4be0*/  @P5 STG.E.U16 desc[UR40][R4.64+0x52], R47 ;  /* 0x0000522f04005986 */ /* 0x0001e2000c101528 */
[C---:B------:R-:W-:Y:S02]  /*4bf0*/  ISETP.GT.AND P5, PT, R3.reuse, RZ, P3 ;  /* 0x000000ff0300720c */ /* 0x040fe40001fa4270 */
[----:B------:R-:W-:-:S11]  /*4c00*/  ISETP.GT.AND P3, PT, R3, 0x8, P3 ;  /* 0x000000080300780c */ /* 0x000fd60001f64270 */
[----:B0-----:R-:W-:Y:S02]  /*4c10*/  @P5 IMAD.MOV.U32 R4, RZ, RZ, R6 ;  /* 0x000000ffff045224 */ /* 0x001fe400078e0006 */
[----:B------:R-:W-:-:S05]  /*4c20*/  @P5 IMAD.MOV.U32 R5, RZ, RZ, R7 ;  /* 0x000000ffff055224 */ /* 0x000fca00078e0007 */
[----:B------:R0:W-:Y:S01]  /*4c30*/  @P5 STG.E.U16 desc[UR40][R4.64+0x60], R48 ;  /* 0x0000603004005986 */ /* 0x0001e2000c101528 */
[C---:B------:R-:W-:Y:S02]  /*4c40*/  ISETP.GT.AND P5, PT, R3.reuse, RZ, P0 ;  /* 0x000000ff0300720c */ /* 0x040fe400007a4270 */
[----:B------:R-:W-:Y:S01]  /*4c50*/  ISETP.GT.AND P0, PT, R3, 0x8, P0 ;  /* 0x000000080300780c */ /* 0x000fe20000704270 */
[----:B0-----:R-:W-:Y:S02]  /*4c60*/  @P4 IMAD.MOV.U32 R4, RZ, RZ, R6 ;  /* 0x000000ffff044224 */ /* 0x001fe400078e0006 */
[----:B------:R-:W-:-:S05]  /*4c70*/  @P4 IMAD.MOV.U32 R5, RZ, RZ, R7 ;  /* 0x000000ffff054224 */ /* 0x000fca00078e0007 */
[----:B------:R0:W-:Y:S01]  /*4c80*/  @P4 STG.E.U16 desc[UR40][R4.64+0x62], R49 ;  /* 0x0000623104004986 */ /* 0x0001e2000c101528 */
[C---:B------:R-:W-:Y:S02]  /*4c90*/  ISETP.GT.AND P4, PT, R3.reuse, RZ, P1 ;  /* 0x000000ff0300720c */ /* 0x040fe40000f84270 */
[----:B------:R-:W-:Y:S01]  /*4ca0*/  ISETP.GT.AND P1, PT, R3, 0x8, P1 ;  /* 0x000000080300780c */ /* 0x000fe20000f24270 */
[----:B0-----:R-:W-:Y:S02]  /*4cb0*/  @P3 IMAD.MOV.U32 R4, RZ, RZ, R8 ;  /* 0x000000ffff043224 */ /* 0x001fe400078e0008 */
[----:B------:R-:W-:-:S05]  /*4cc0*/  @P3 IMAD.MOV.U32 R5, RZ, RZ, R9 ;  /* 0x000000ffff053224 */ /* 0x000fca00078e0009 */
[----:B------:R0:W-:Y:S02]  /*4cd0*/  @P3 STG.E.U16 desc[UR40][R4.64+0x60], R50 ;  /* 0x0000603204003986 */ /* 0x0001e4000c101528 */
[----:B0-----:R-:W-:Y:S02]  /*4ce0*/  @P2 IMAD.MOV.U32 R4, RZ, RZ, R8 ;  /* 0x000000ffff042224 */ /* 0x001fe400078e0008 */
[----:B------:R-:W-:-:S05]  /*4cf0*/  @P2 IMAD.MOV.U32 R5, RZ, RZ, R9 ;  /* 0x000000ffff052224 */ /* 0x000fca00078e0009 */
[----:B------:R0:W-:Y:S02]  /*4d00*/  @P2 STG.E.U16 desc[UR40][R4.64+0x62], R51 ;  /* 0x0000623304002986 */ /* 0x0001e4000c101528 */
[----:B0-----:R-:W-:Y:S02]  /*4d10*/  @P4 IMAD.MOV.U32 R4, RZ, RZ, R6 ;  /* 0x000000ffff044224 */ /* 0x001fe400078e0006 */
[----:B------:R-:W-:-:S05]  /*4d20*/  @P4 IMAD.MOV.U32 R5, RZ, RZ, R7 ;  /* 0x000000ffff054224 */ /* 0x000fca00078e0007 */
[----:B------:R0:W-:Y:S04]  /*4d30*/  @P4 STG.E.U16 desc[UR40][R4.64+0x70], R52 ;  /* 0x0000703404004986 */ /* 0x0001e8000c101528 */
[----:B------:R1:W-:Y:S01]  /*4d40*/  @P5 STG.E.U16 desc[UR40][R6.64+0x72], R53 ;  /* 0x0000723506005986 */ /* 0x0003e2000c101528 */
[----:B0-----:R-:W-:Y:S02]  /*4d50*/  @P1 IMAD.MOV.U32 R4, RZ, RZ, R8 ;  /* 0x000000ffff041224 */ /* 0x001fe400078e0008 */
[----:B------:R-:W-:-:S05]  /*4d60*/  @P1 IMAD.MOV.U32 R5, RZ, RZ, R9 ;  /* 0x000000ffff051224 */ /* 0x000fca00078e0009 */
[----:B------:R1:W-:Y:S04]  /*4d70*/  @P1 STG.E.U16 desc[UR40][R4.64+0x70], R54 ;  /* 0x0000703604001986 */ /* 0x0003e8000c101528 */
[----:B------:R1:W-:Y:S02]  /*4d80*/  @P0 STG.E.U16 desc[UR40][R8.64+0x72], R55 ;  /* 0x0000723708000986 */ /* 0x0003e4000c101528 */
.L_x_94:
[----:B------:R-:W-:Y:S05]  /*4d90*/  BSYNC B0 ;  /* 0x0000000000007941 */ /* 0x000fea0003800000 */
.L_x_32:
[----:B------:R-:W-:Y:S01]  /*4da0*/  IADD3 R16, P0, R16, UR38, RZ ;  /* 0x0000002610107c10 */ /* 0x000fe2000ff1e0ff */
[----:B------:R-:W-:Y:S01]  /*4db0*/  ULDC.64 UR4, c[0x0][0x650] ;  /* 0x0001940000047ab9 */ /* 0x000fe20000000a00 */
[----:B------:R-:W-:Y:S01]  /*4dc0*/  PRMT R3, RZ, 0x7610, R3 ;  /* 0x00007610ff037816 */ /* 0x000fe20000000003 */
[----:B------:R-:W-:Y:S01]  /*4dd0*/  IMAD.MOV.U32 R70, RZ, RZ, -0x1 ;  /* 0xffffffffff467424 */ /* 0x000fe200078e00ff */
[----:B------:R-:W-:Y:S01]  /*4de0*/  IADD3.X R17, R17, UR37, RZ, P0, !PT ;  /* 0x0000002511117c10 */ /* 0x000fe200087fe4ff */
[----:B------:R-:W-:Y:S01]  /*4df0*/  IMAD.MOV.U32 R69, RZ, RZ, -0x1 ;  /* 0xffffffffff457424 */ /* 0x000fe200078e00ff */
[----:B------:R-:W-:-:S04]  /*4e00*/  ISETP.GE.U32.AND P0, PT, R16, UR4, PT ;  /* 0x0000000410007c0c */ /* 0x000fc8000bf06070 */
[----:B------:R-:W-:-:S13]  /*4e10*/  ISETP.GE.U32.AND.EX P0, PT, R17, UR5, PT, P0 ;  /* 0x0000000511007c0c */ /* 0x000fda000bf06100 */
[----:B------:R-:W-:Y:S05]  /*4e20*/  @P0 BRA `(.L_x_95) ;  /* 0x00000004004c0947 */ /* 0x000fea0003800000 */
[----:B-12-4-:R-:W1:Y:S01]  /*4e30*/  LDC.64 R10, c[0x0][0x628] ;  /* 0x00018a00ff0a7b82 */ /* 0x016e620000000a00 */
[----:B---3--:R-:W2:Y:S01]  /*4e40*/  S2R R12, SR_CTAID.X ;  /* 0x00000000000c7919 */ /* 0x008ea20000002500 */
[----:B------:R-:W-:Y:S02]  /*4e50*/  IMAD.MOV.U32 R8, RZ, RZ, R16 ;  /* 0x000000ffff087224 */ /* 0x000fe400078e0010 */
[----:B------:R-:W-:Y:S01]  /*4e60*/  IMAD.MOV.U32 R9, RZ, RZ, R17 ;  /* 0x000000ffff097224 */ /* 0x000fe200078e0011 */
[----:B------:R-:W3:Y:S03]  /*4e70*/  S2R R20, SR_CTAID.Y ;  /* 0x0000000000147919 */ /* 0x000ee60000002600 */
[----:B------:R-:W4:Y:S08]  /*4e80*/  LDC R0, c[0x0][0x630] ;  /* 0x00018c00ff007b82 */ /* 0x000f300000000800 */
[----:B------:R-:W0:Y:S01]  /*4e90*/  LDC.64 R14, c[0x0][0x620] ;  /* 0x00018800ff0e7b82 */ /* 0x000e220000000a00 */
[----:B-1----:R-:W-:-:S04]  /*4ea0*/  ISETP.NE.U32.AND P0, PT, R10, RZ, PT ;  /* 0x000000ff0a00720c */ /* 0x002fc80003f05070 */
[----:B------:R-:W-:-:S13]  /*4eb0*/  ISETP.NE.AND.EX P0, PT, R11, RZ, PT, P0 ;  /* 0x000000ff0b00720c */ /* 0x000fda0003f05300 */
[----:B0-234-:R-:W-:Y:S05]  /*4ec0*/  @!P0 BRA `(.L_x_96) ;  /* 0x0000000000288947 */ /* 0x01dfea0003800000 */
        /* <DEDUP_REMOVED lines=10> */
.L_x_96:
[-CC-:B------:R-:W-:Y:S01]  /*4f70*/  SHF.R.U64 R69, R8, R0.reuse, R9.reuse ;  /* 0x0000000008457219 */ /* 0x180fe20000001209 */
[----:B------:R-:W0:Y:S01]  /*4f80*/  LDC.64 R26, c[0x0][0x640] ;  /* 0x00019000ff1a7b82 */ /* 0x000e220000000a00 */
[----:B------:R-:W-:Y:S01]  /*4f90*/  SHF.R.U32.HI R0, RZ, R0, R9 ;  /* 0x00000000ff007219 */ /* 0x000fe20000011609 */
[----:B------:R-:W-:Y:S01]  /*4fa0*/  ULDC UR4, c[0x0][0x150] ;  /* 0x0000540000047ab9 */ /* 0x000fe20000000800 */
[----:B------:R-:W-:Y:S02]  /*4fb0*/  IADD3 R3, P0, RZ, -R69, RZ ;  /* 0x80000045ff037210 */ /* 0x000fe40007f1e0ff */
[----:B------:R-:W-:-:S03]  /*4fc0*/  I2FP.F32.U32 R7, R12 ;  /* 0x0000000c00077245 */ /* 0x000fc60000201000 */
[----:B------:R-:W1:Y:S01]  /*4fd0*/  LDC R6, c[0x0][0x618] ;  /* 0x00018600ff067b82 */ /* 0x000e620000000800 */
[----:B------:R-:W-:Y:S02]  /*4fe0*/  IMAD.X R5, RZ, RZ, ~R0, P0 ;  /* 0x000000ffff057224 */ /* 0x000fe400000e0e00 */
[----:B------:R-:W-:Y:S01]  /*4ff0*/  FMUL R7, R7, UR4 ;  /* 0x0000000407077c20 */ /* 0x000fe20008400000 */
[----:B------:R-:W-:Y:S01]  /*5000*/  ULDC UR4, c[0x0][0x154] ;  /* 0x0000550000047ab9 */ /* 0x000fe20000000800 */
[-C--:B------:R-:W-:Y:S02]  /*5010*/  IMAD R0, R5, R14.reuse, RZ ;  /* 0x0000000e05007224 */ /* 0x080fe400078e02ff */
[C---:B------:R-:W-:Y:S01]  /*5020*/  IMAD.WIDE.U32 R4, R3.reuse, R14, R16 ;  /* 0x0000000e03047225 */ /* 0x040fe200078e0010 */
[----:B------:R-:W2:Y:S01]  /*5030*/  LDC R8, c[0x0][0x608] ;  /* 0x00018200ff087b82 */ /* 0x000ea20000000800 */
[----:B------:R-:W3:Y:S02]  /*5040*/  F2I.U32.TRUNC.NTZ R7, R7 ;  /* 0x0000000700077305 */ /* 0x000ee4000020f000 */
[----:B------:R-:W-:Y:S01]  /*5050*/  IMAD R3, R3, R15, R0 ;  /* 0x0000000f03037224 */ /* 0x000fe200078e0200 */
[----:B------:R-:W-:-:S03]  /*5060*/  I2FP.F32.U32 R0, R20 ;  /* 0x0000001400007245 */ /* 0x000fc60000201000 */
[----:B------:R-:W-:Y:S01]  /*5070*/  IMAD.IADD R3, R5, 0x1, R3 ;  /* 0x0000000105037824 */ /* 0x000fe200078e0203 */
[----:B------:R-:W4:Y:S01]  /*5080*/  LDC R11, c[0x0][0x658] ;  /* 0x00019600ff0b7b82 */ /* 0x000f220000000800 */
[----:B0-----:R-:W-:-:S04]  /*5090*/  ISETP.NE.U32.AND P0, PT, R26, RZ, PT ;  /* 0x000000ff1a00720c */ /* 0x001fc80003f05070 */
[----:B------:R-:W-:-:S03]  /*50a0*/  ISETP.NE.AND.EX P0, PT, R27, RZ, PT, P0 ;  /* 0x000000ff1b00720c */ /* 0x000fc60003f05300 */
[----:B------:R-:W0:Y:S01]  /*50b0*/  LDC R9, c[0x0][0x144] ;  /* 0x00005100ff097b82 */ /* 0x000e220000000800 */
[-C--:B-1----:R-:W-:Y:S01]  /*50c0*/  SHF.R.U64 R10, R4, R6.reuse, R3 ;  /* 0x00000006040a7219 */ /* 0x082fe20000001203 */
[----:B---3--:R-:W-:Y:S01]  /*50d0*/  IMAD.MOV R7, RZ, RZ, -R7 ;  /* 0x000000ffff077224 */ /* 0x008fe200078e0a07 */
[----:B------:R-:W-:Y:S01]  /*50e0*/  SHF.R.U32.HI R3, RZ, R6, R3 ;  /* 0x00000006ff037219 */ /* 0x000fe20000011603 */
[----:B------:R-:W-:-:S04]  /*50f0*/  FMUL R6, R0, UR4 ;  /* 0x0000000400067c20 */ /* 0x000fc80008400000 */
[----:B------:R-:W1:Y:S01]  /*5100*/  LDC R21, c[0x0][0x148] ;  /* 0x00005200ff157b82 */ /* 0x000e620000000800 */
[----:B------:R3:W0:Y:S01]  /*5110*/  F2I.U32.TRUNC.NTZ R14, R6 ;  /* 0x00000006000e7305 */ /* 0x000622000020f000 */
[-CC-:B--2---:R-:W-:Y:S02]  /*5120*/  SHF.R.U64 R13, R10, R8.reuse, R3.reuse ;  /* 0x000000080a0d7219 */ /* 0x184fe40000001203 */
[----:B------:R-:W-:-:S04]  /*5130*/  SHF.R.U32.HI R0, RZ, R8, R3 ;  /* 0x00000008ff007219 */ /* 0x000fc80000011603 */
[----:B-----5:R-:W2:Y:S01]  /*5140*/  LDC R24, c[0x0][0x648] ;  /* 0x00019200ff187b82 */ /* 0x020ea20000000800 */
[-CC-:B----4-:R-:W-:Y:S02]  /*5150*/  SHF.R.U64 R15, R13, R11.reuse, R0.reuse ;  /* 0x0000000b0d0f7219 */ /* 0x190fe40000001200 */
[----:B------:R-:W-:-:S03]  /*5160*/  SHF.R.U32.HI R5, RZ, R11, R0 ;  /* 0x0000000bff057219 */ /* 0x000fc60000011600 */
[----:B------:R-:W-:Y:S02]  /*5170*/  IMAD.MOV.U32 R4, RZ, RZ, R15 ;  /* 0x000000ffff047224 */ /* 0x000fe400078e000f */
[----:B------:R-:W4:Y:S01]  /*5180*/  LDC R28, c[0x0][0x638] ;  /* 0x00018e00ff1c7b82 */ /* 0x000f220000000800 */
[----:B0-----:R-:W-:-:S07]  /*5190*/  IMAD R25, R9, R7, R12 ;  /* 0x0000000709197224 */ /* 0x001fce00078e020c */
[----:B------:R-:W0:Y:S08]  /*51a0*/  LDC R29, c[0x0][0x610] ;  /* 0x00018400ff1d7b82 */ /* 0x000e300000000800 */
[----:B------:R-:W0:Y:S01]  /*51b0*/  LDC R30, c[0x0][0x600] ;  /* 0x00018000ff1e7b82 */ /* 0x000e220000000800 */
[----:B-123--:R-:W-:Y:S05]  /*51c0*/  @!P0 BRA `(.L_x_97) ;  /* 0x0000000000288947 */ /* 0x00efea0003800000 */
[----:B------:R-:W1:Y:S02]  /*51d0*/  LDC R0, c[0x0][0x64c] ;  /* 0x00019300ff007b82 */ /* 0x000e640000000800 */
[----:B-1----:R-:W-:-:S05]  /*51e0*/  IADD3 R3, P0, R15, R0, RZ ;  /* 0x000000000f037210 */ /* 0x002fca0007f1e0ff */
        /* <DEDUP_REMOVED lines=8> */
.L_x_97:
[----:B------:R-:W-:Y:S01]  /*5270*/  ISETP.NE.AND P0, PT, R2, 0x1, PT ;  /* 0x000000010200780c */ /* 0x000fe20003f05270 */
[----:B------:R-:W-:Y:S01]  /*5280*/  IMAD.MOV R14, RZ, RZ, -R14 ;  /* 0x000000ffff0e7224 */ /* 0x000fe200078e0a0e */
[----:B------:R-:W-:Y:S02]  /*5290*/  SHF.R.U64 R3, R4, R24, R5 ;  /* 0x0000001804037219 */ /* 0x000fe40000001205 */
[----:B------:R-:W-:Y:S02]  /*52a0*/  LOP3.LUT R0, R13, R66, RZ, 0xc0, !PT ;  /* 0x000000420d007212 */ /* 0x000fe400078ec0ff */
[----:B------:R-:W-:Y:S01]  /*52b0*/  LOP3.LUT R10, R10, R65, RZ, 0xc0, !PT ;  /* 0x000000410a0a7212 */ /* 0x000fe200078ec0ff */
[----:B------:R-:W-:Y:S02]  /*52c0*/  IMAD.MOV R4, RZ, RZ, -R3 ;  /* 0x000000ffff047224 */ /* 0x000fe400078e0a03 */
[----:B------:R-:W-:Y:S02]  /*52d0*/  IMAD R0, R61, R3, R0 ;  /* 0x000000033d007224 */ /* 0x000fe400078e0200 */
[----:B----4-:R-:W-:-:S02]  /*52e0*/  IMAD R3, R4, R28, R15 ;  /* 0x0000001c04037224 */ /* 0x010fc400078e020f */
[----:B------:R-:W-:Y:S02]  /*52f0*/  @P0 IMAD R25, R21, R14, R20 ;  /* 0x0000000e15190224 */ /* 0x000fe400078e0214 */
[----:B0-----:R-:W-:Y:S02]  /*5300*/  IMAD R5, R3, R30, R10 ;  /* 0x0000001e03057224 */ /* 0x001fe400078e020a */
[----:B------:R-:W-:Y:S02]  /*5310*/  IMAD R0, R0, R29, R25 ;  /* 0x0000001d00007224 */ /* 0x000fe400078e0219 */
[----:B------:R-:W-:-:S03]  /*5320*/  IMAD.MOV.U32 R4, RZ, RZ, 0x1 ;  /* 0x00000001ff047424 */ /* 0x000fc600078e00ff */
[----:B------:R-:W-:Y:S02]  /*5330*/  SEL R70, R5, R0, !P0 ;  /* 0x0000000005467207 */ /* 0x000fe40004000000 */
[----:B------:R-:W-:Y:S02]  /*5340*/  PRMT R3, R4, 0x7610, R3 ;  /* 0x0000761004037816 */ /* 0x000fe40000000003 */
[----:B------:R-:W-:-:S07]  /*5350*/  SEL R0, R0, R5, !P0 ;  /* 0x0000000500007207 */ /* 0x000fce0004000000 */
.L_x_95:
[----:B------:R-:W-:Y:S01]  /*5360*/  UIADD3 UR42, UR43, UR42, URZ ;  /* 0x0000002a2b2a7290 */ /* 0x000fe2000fffe03f */
[----:B------:R-:W-:Y:S01]  /*5370*/  LOP3.LUT P0, RZ, R3, 0xff, RZ, 0xc0, !PT ;  /* 0x000000ff03ff7812 */ /* 0x000fe2000780c0ff */
[----:B------:R-:W-:Y:S02]  /*5380*/  IMAD.MOV.U32 R71, RZ, RZ, R0 ;  /* 0x000000ffff477224 */ /* 0x000fe400078e0000 */
[----:B------:R-:W-:Y:S02]  /*5390*/  USHF.R.U32.HI UR4, URZ, 0x1, UR42 ;  /* 0x000000013f047899 */ /* 0x000fe4000801162a */
[----:B------:R-:W-:Y:S02]  /*53a0*/  UISETP.GT.U32.AND UP1, UPT, UR42, 0x1, UPT ;  /* 0x000000012a00788c */ /* 0x000fe4000bf24070 */
[----:B------:R-:W-:Y:S02]  /*53b0*/  ULOP3.LUT UR4, UR4, 0x1, URZ, 0xc0, !UPT ;  /* 0x0000000104047892 */ /* 0x000fe4000f8ec03f */
[----:B------:R-:W-:-:S02]  /*53c0*/  UISETP.LT.U32.AND UP1, UPT, UR43, 0x2, UP1 ;  /* 0x000000022b00788c */ /* 0x000fc40008f21070 */
[----:B------:R-:W-:Y:S02]  /*53d0*/  UISETP.NE.U32.AND UP0, UPT, UR4, 0x1, UPT ;  /* 0x000000010400788c */ /* 0x000fe4000bf05070 */
[----:B------:R-:W-:Y:S02]  /*53e0*/  USEL UR5, URZ, 0x1, !UP1 ;  /* 0x000000013f057887 */ /* 0x000fe4000c800000 */
[----:B------:R-:W-:Y:S02]  /*53f0*/  UISETP.GT.U32.AND UP0, UPT, UR43, 0x1, !UP0 ;  /* 0x000000012b00788c */ /* 0x000fe4000c704070 */
[----:B------:R-:W-:Y:S02]  /*5400*/  ULOP3.LUT UR42, UR42, 0x1, URZ, 0xc0, !UPT ;  /* 0x000000012a2a7892 */ /* 0x000fe4000f8ec03f */
[----:B------:R-:W-:-:S04]  /*5410*/  USEL UR4, URZ, 0x1, !UP0 ;  /* 0x000000013f047887 */ /* 0x000fc8000c000000 */
[----:B------:R-:W-:Y:S01]  /*5420*/  ULOP3.LUT UR36, UR4, UR36, UR5, 0x96, !UPT ;  /* 0x0000002404247292 */ /* 0x000fe2000f8e9605 */
[----:B------:R-:W-:Y:S11]  /*5430*/  @P0 BRA `(.L_x_98) ;  /* 0xffffffc000000947 */ /* 0x000ff6000383ffff */
[----:B------:R-:W-:Y:S05]  /*5440*/  EXIT ;  /* 0x000000000000794d */ /* 0x000fea0003800000 */
.L_x_7:
        /* <DEDUP_REMOVED lines=26> */
.L_x_100:
[----:B------:R-:W0:Y:S01]  /*55f0*/  LDC.64 R28, c[0x0][0x640] ;  /* 0x00019000ff1c7b82 */ /* 0x000e220000000a00 */
[-CC-:B------:R-:W-:Y:S01]  /*5600*/  SHF.R.U64 R22, R14, R6.reuse, R15.reuse ;  /* 0x000000060e167219 */ /* 0x180fe2000000120f */
[----:B------:R-:W-:Y:S01]  /*5610*/  IMAD.MOV.U32 R30, RZ, RZ, 0x1 ;  /* 0x00000001ff1e7424 */ /* 0x000fe200078e00ff */
[----:B------:R-:W-:Y:S02]  /*5620*/  SHF.R.U32.HI R6, RZ, R6, R15 ;  /* 0x00000006ff067219 */ /* 0x000fe4000001160f */
[----:B------:R-:W-:-:S03]  /*5630*/  IADD3 R13, P0, RZ, -R22, RZ ;  /* 0x80000016ff0d7210 */ /* 0x000fc60007f1e0ff */
[----:B------:R-:W1:Y:S02]  /*5640*/  LDC R12, c[0x0][0x618] ;  /* 0x00018600ff0c7b82 */ /* 0x000e640000000800 */
[----:B------:R-:W-:-:S04]  /*5650*/  IMAD.X R11, RZ, RZ, ~R6, P0 ;  /* 0x000000ffff0b7224 */ /* 0x000fc800000e0e06 */
[-C--:B------:R-:W-:Y:S02]  /*5660*/  IMAD R6, R11, R24.reuse, RZ ;  /* 0x000000180b067224 */ /* 0x080fe400078e02ff */
[----:B------:R-:W2:Y:S01]  /*5670*/  LDC R14, c[0x0][0x608] ;  /* 0x00018200ff0e7b82 */ /* 0x000ea20000000800 */
[----:B------:R-:W-:-:S04]  /*5680*/  IMAD.WIDE.U32 R10, R13, R24, R16 ;  /* 0x000000180d0a7225 */ /* 0x000fc800078e0010 */
[----:B------:R-:W-:-:S03]  /*5690*/  IMAD R13, R13, R25, R6 ;  /* 0x000000190d0d7224 */ /* 0x000fc600078e0206 */
[----:B------:R-:W3:Y:S01]  /*56a0*/  LDC R27, c[0x0][0x658] ;  /* 0x00019600ff1b7b82 */ /* 0x000ee20000000800 */
[----:B------:R-:W-:Y:S01]  /*56b0*/  IMAD.IADD R11, R11, 0x1, R13 ;  /* 0x000000010b0b7824 */ /* 0x000fe200078e020d */
[----:B0-----:R-:W-:-:S04]  /*56c0*/  ISETP.NE.U32.AND P0, PT, R28, RZ, PT ;  /* 0x000000ff1c00720c */ /* 0x001fc80003f05070 */
[----:B------:R-:W-:Y:S02]  /*56d0*/  ISETP.NE.AND.EX P0, PT, R29, RZ, PT, P0 ;  /* 0x000000ff1d00720c */ /* 0x000fe40003f05300 */
[----:B------:R-:W0:Y:S01]  /*56e0*/  LDC R20, c[0x0][0x600] ;  /* 0x00018000ff147b82 */ /* 0x000e220000000800 */
[-CC-:B-1----:R-:W-:Y:S01]  /*56f0*/  SHF.R.U64 R8, R10, R12.reuse, R11.reuse ;  /* 0x0000000c0a087219 */ /* 0x182fe2000000120b */
[----:B------:R-:W-:Y:S01]  /*5700*/  IMAD.MOV.U32 R10, RZ, RZ, -0x1 ;  /* 0xffffffffff0a7424 */ /* 0x000fe200078e00ff */
[----:B------:R-:W-:-:S05]  /*5710*/  SHF.R.U32.HI R11, RZ, R12, R11 ;  /* 0x0000000cff0b7219 */ /* 0x000fca000001160b */
[----:B------:R-:W1:Y:S01]  /*5720*/  LDC R24, c[0x0][0x648] ;  /* 0x00019200ff187b82 */ /* 0x000e620000000800 */
[-CC-:B--2---:R-:W-:Y:S02]  /*5730*/  SHF.R.U64 R21, R8, R14.reuse, R11.reuse ;  /* 0x0000000e08157219 */ /* 0x184fe4000000120b */
[----:B------:R-:W-:-:S05]  /*5740*/  SHF.R.U32.HI R6, RZ, R14, R11 ;  /* 0x0000000eff067219 */ /* 0x000fca000001160b */
[----:B------:R-:W2:Y:S01]  /*5750*/  LDC R26, c[0x0][0x638] ;  /* 0x00018e00ff1a7b82 */ /* 0x000ea20000000800 */
[-C--:B---3--:R-:W-:Y:S02]  /*5760*/  SHF.L.U32 R10, R10, R27.reuse, RZ ;  /* 0x0000001b0a0a7219 */ /* 0x088fe400000006ff */
[-CC-:B------:R-:W-:Y:S02]  /*5770*/  SHF.R.U64 R25, R21, R27.reuse, R6.reuse ;  /* 0x0000001b15197219 */ /* 0x180fe40000001206 */
[----:B------:R-:W-:Y:S02]  /*5780*/  LOP3.LUT R32, RZ, R10, RZ, 0x33, !PT ;  /* 0x0000000aff207212 */ /* 0x000fe400078e33ff */
[----:B------:R-:W-:Y:S01]  /*5790*/  SHF.R.U32.HI R11, RZ, R27, R6 ;  /* 0x0000001bff0b7219 */ /* 0x000fe20000011606 */
[----:B------:R-:W3:Y:S01]  /*57a0*/  LDC R31, c[0x0][0x610] ;  /* 0x00018400ff1f7b82 */ /* 0x000ee20000000800 */
[----:B------:R-:W-:Y:S01]  /*57b0*/  IMAD.MOV.U32 R10, RZ, RZ, R25 ;  /* 0x000000ffff0a7224 */ /* 0x000fe200078e0019 */
[----:B------:R-:W-:Y:S06]  /*57c0*/  @!P0 BRA `(.L_x_101) ;  /* 0x0000000000288947 */ /* 0x000fec0003800000 */
        /* <DEDUP_REMOVED lines=10> */
.L_x_101:
[----:B------:R-:W-:Y:S02]  /*5870*/  ISETP.NE.AND P0, PT, R2, 0x1, PT ;  /* 0x000000010200780c */ /* 0x000fe40003f05270 */
[----:B-1----:R-:W-:Y:S01]  /*5880*/  SHF.R.U64 R6, R10, R24, R11 ;  /* 0x000000180a067219 */ /* 0x002fe2000000120b */
[----:B0-----:R-:W-:Y:S01]  /*5890*/  VIADD R11, R20, 0xffffffff ;  /* 0xffffffff140b7836 */ /* 0x001fe20000000000 */
[----:B------:R-:W-:Y:S02]  /*58a0*/  SHF.L.U32 R30, R30, R27, RZ ;  /* 0x0000001b1e1e7219 */ /* 0x000fe400000006ff */
[----:B------:R-:W-:Y:S01]  /*58b0*/  LOP3.LUT R5, R21, R32, RZ, 0xc0, !PT ;  /* 0x0000002015057212 */ /* 0x000fe200078ec0ff */
[----:B------:R-:W-:-:S04]  /*58c0*/  IMAD.MOV R10, RZ, RZ, -R6 ;  /* 0x000000ffff0a7224 */ /* 0x000fc800078e0a06 */
[----:B------:R-:W-:Y:S01]  /*58d0*/  IMAD R6, R30, R6, R5 ;  /* 0x000000061e067224 */ /* 0x000fe200078e0205 */
[----:B------:R-:W-:Y:S01]  /*58e0*/  LOP3.LUT R5, R8, R11, RZ, 0xc0, !PT ;  /* 0x0000000b08057212 */ /* 0x000fe200078ec0ff */
[----:B------:R-:W-:Y:S02]  /*58f0*/  @P0 IMAD R7, R9, R23, R4 ;  /* 0x0000001709070224 */ /* 0x000fe400078e0204 */
[----:B--2---:R-:W-:Y:S02]  /*5900*/  IMAD R4, R10, R26, R25 ;  /* 0x0000001a0a047224 */ /* 0x004fe400078e0219 */
[----:B---3--:R-:W-:Y:S02]  /*5910*/  IMAD R7, R6, R31, R7 ;  /* 0x0000001f06077224 */ /* 0x008fe400078e0207 */
[----:B------:R-:W-:Y:S02]  /*5920*/  IMAD R4, R4, R20, R5 ;  /* 0x0000001404047224 */ /* 0x000fe400078e0205 */
[----:B------:R-:W-:-:S02]  /*5930*/  IMAD.MOV.U32 R8, RZ, RZ, 0x1 ;  /* 0x00000001ff087424 */ /* 0x000fc400078e00ff */
[----:B------:R-:W-:Y:S01]  /*5940*/  IMAD.MOV.U32 R6, RZ, RZ, R22 ;  /* 0x000000ffff067224 */ /* 0x000fe200078e0016 */
[----:B------:R-:W-:Y:S02]  /*5950*/  SEL R20, R4, R7, !P0 ;  /* 0x0000000704147207 */ /* 0x000fe40004000000 */
[----:B------:R-:W-:-:S07]  /*5960*/  SEL R21, R7, R4, !P0 ;  /* 0x0000000407157207 */ /* 0x000fce0004000000 */
.L_x_99:
[----:B------:R-:W-:-:S08]  /*5970*/  NOP ;  /* 0x0000000000007918 */ /* 0x000fd00000000000 */
[----:B------:R-:W0:-:S00]  /*5980*/  USETMAXREG.DEALLOC.CTAPOOL 0x28 ;  /* 0x00000028000079c8 */ /* 0x000e0000080e0500 */
[----:B0-----:R-:W-:-:S13]  /*5990*/  ISETP.NE.AND P0, PT, R3, RZ, PT ;  /* 0x000000ff0300720c */ /* 0x001fda0003f05270 */
[----:B------:R-:W-:Y:S05]  /*59a0*/  @P0 EXIT ;  /* 0x000000000000094d */ /* 0x000fea0003800000 */
[----:B------:R-:W-:Y:S01]  /*59b0*/  LOP3.LUT P0, RZ, R8, 0xff, RZ, 0xc0, !PT ;  /* 0x000000ff08ff7812 */ /* 0x000fe2000780c0ff */
[----:B------:R-:W-:Y:S02]  /*59c0*/  IMAD.MOV.U32 R3, RZ, RZ, 0x1 ;  /* 0x00000001ff037424 */ /* 0x000fe400078e00ff */
[----:B------:R-:W-:-:S10]  /*59d0*/  IMAD.MOV.U32 R8, RZ, RZ, RZ ;  /* 0x000000ffff087224 */ /* 0x000fd400078e00ff */
[----:B------:R-:W-:Y:S05]  /*59e0*/  @!P0 BRA `(.L_x_102) ;  /* 0x0000000c00b48947 */ /* 0x000fea0003800000 */
[----:B------:R-:W0:Y:S01]  /*59f0*/  LDC R3, c[0x0][0x28c] ;  /* 0x0000a300ff037b82 */ /* 0x000e220000000800 */
[----:B------:R-:W1:Y:S01]  /*5a00*/  S2R R12, SR_CgaCtaId ;  /* 0x00000000000c7919 */ /* 0x000e620000008800 */
[----:B------:R-:W-:Y:S01]  /*5a10*/  ULDC UR21, c[0x0][0x658] ;  /* 0x0001960000157ab9 */ /* 0x000fe20000000800 */
[----:B------:R-:W-:Y:S01]  /*5a20*/  UMOV UR4, 0xffffffff ;  /* 0xffffffff00047882 */ /* 0x000fe20000000000 */
[----:B------:R-:W-:Y:S01]  /*5a30*/  BSSY B0, `(.L_x_102) ;  /* 0x00000e8000007945 */ /* 0x000fe20003800000 */
[----:B------:R-:W-:Y:S01]  /*5a40*/  USHF.L.U32 UR4, UR4, UR21, URZ ;  /* 0x0000001504047299 */ /* 0x000fe2000800063f */
[----:B------:R-:W-:Y:S01]  /*5a50*/  IMAD.MOV.U32 R10, RZ, RZ, 0x1 ;  /* 0x00000001ff0a7424 */ /* 0x000fe200078e00ff */
[----:B------:R-:W-:Y:S01]  /*5a60*/  LOP3.LUT R19, R18, 0x2, RZ, 0xfc, !PT ;  /* 0x0000000212137812 */ /* 0x000fe200078efcff */
[----:B------:R-:W-:Y:S01]  /*5a70*/  IMAD.MOV.U32 R8, RZ, RZ, RZ ;  /* 0x000000ffff087224 */ /* 0x000fe200078e00ff */
[----:B------:R-:W-:Y:S01]  /*5a80*/  ULDC UR13, c[0x0][0x600] ;  /* 0x00018000000d7ab9 */ /* 0x000fe20000000800 */
[----:B------:R-:W-:Y:S01]  /*5a90*/  UMOV UR5, 0x1 ;  /* 0x0000000100057882 */ /* 0x000fe20000000000 */
[----:B------:R-:W-:-:S02]  /*5aa0*/  UIADD3 UR13, UR13, -0x1, URZ ;  /* 0xffffffff0d0d7890 */ /* 0x000fc4000fffe03f */
[----:B------:R-:W-:Y:S02]  /*5ab0*/  USHF.L.U32 UR21, UR5, UR21, URZ ;  /* 0x0000001505157299 */ /* 0x000fe4000800063f */
[----:B------:R-:W-:Y:S01]  /*5ac0*/  ULOP3.LUT UR29, URZ, UR4, URZ, 0x33, !UPT ;  /* 0x000000043f1d7292 */ /* 0x000fe2000f8e333f */
[----:B------:R-:W-:Y:S01]  /*5ad0*/  ULDC.64 UR14, c[0x0][0x198] ;  /* 0x00006600000e7ab9 */ /* 0x000fe20000000a00 */
[----:B0-----:R-:W-:-:S05]  /*5ae0*/  VIADD R3, R3, 0xff ;  /* 0x000000ff03037836 */ /* 0x001fca0000000000 */
[----:B------:R-:W-:-:S04]  /*5af0*/  SHF.R.S32.HI R4, RZ, 0x1f, R3 ;  /* 0x0000001fff047819 */ /* 0x000fc80000011403 */
[----:B------:R-:W-:Y:S01]  /*5b00*/  LEA.HI R4, R4, R3, RZ, 0x8 ;  /* 0x0000000304047211 */ /* 0x000fe200078f40ff */
[C---:B-1----:R-:W-:Y:S02]  /*5b10*/  IMAD.SHL.U32 R11, R12.reuse, 0x20, RZ ;  /* 0x000000200c0b7824 */ /* 0x042fe400078e00ff */
[----:B------:R-:W-:Y:S01]  /*5b20*/  IMAD.SHL.U32 R12, R12, 0x800, RZ ;  /* 0x000008000c0c7824 */ /* 0x000fe200078e00ff */
[----:B------:R-:W-:Y:S01]  /*5b30*/  SHF.R.S32.HI R9, RZ, 0x8, R4 ;  /* 0x00000008ff097819 */ /* 0x000fe20000011404 */
[----:B------:R-:W-:Y:S01]  /*5b40*/  IMAD.MOV.U32 R3, RZ, RZ, 0x1 ;  /* 0x00000001ff037424 */ /* 0x000fe200078e00ff */
[----:B------:R-:W-:Y:S02]  /*5b50*/  LOP3.LUT R11, R11, 0x20, RZ, 0xc0, !PT ;  /* 0x000000200b0b7812 */ /* 0x000fe400078ec0ff */
[----:B------:R-:W-:Y:S01]  /*5b60*/  LOP3.LUT R12, R12, 0x800, RZ, 0xc0, !PT ;  /* 0x000008000c0c7812 */ /* 0x000fe200078ec0ff */
[----:B------:R-:W-:-:S07]  /*5b70*/  VIADD R13, R9, 0x1 ;  /* 0x00000001090d7836 */ /* 0x000fce0000000000 */
.L_x_113:
[----:B------:R-:W-:-:S03]  /*5b80*/  UMOV UR4, 0xffffffff ;  /* 0xffffffff00047882 */ /* 0x000fc60000000000 */
[----:B------:R-:W-:Y:S05]  /*5b90*/  BRA.DIV UR4, `(.L_x_103) ;  /* 0x0000000e04e87947 */ /* 0x000fea000b800000 */
[----:B------:R-:W-:-:S13]  /*5ba0*/  ELECT P6, URZ, PT ;  /* 0x00000000003f782f */ /* 0x000fda00038c0000 */
.L_x_122:
[----:B------:R-:W0:Y:S01]  /*5bb0*/  LDC R4, c[0x0][0x28c] ;  /* 0x0000a300ff047b82 */ /* 0x000e220000000800 */
[----:B------:R-:W-:Y:S01]  /*5bc0*/  BSSY B1, `(.L_x_104) ;  /* 0x000005a000017945 */ /* 0x000fe20003800000 */
[----:B0-----:R-:W-:-:S13]  /*5bd0*/  ISETP.LT.OR P6, PT, R4, 0x1, !P6 ;  /* 0x000000010400780c */ /* 0x001fda00077c1670 */
[----:B------:R-:W-:Y:S05]  /*5be0*/  @P6 BRA `(.L_x_105) ;  /* 0x00000004005c6947 */ /* 0x000fea0003800000 */
[----:B------:R-:W-:Y:S02]  /*5bf0*/  IMAD.SHL.U32 R21, R21, 0x80, RZ ;  /* 0x0000008015157824 */ /* 0x000fe400078e00ff */
[----:B------:R-:W-:Y:S02]  /*5c00*/  IMAD R20, R20, 0x40, R11 ;  /* 0x0000004014147824 */ /* 0x000fe400078e020b */
[----:B------:R-:W-:Y:S02]  /*5c10*/  IMAD.MOV.U32 R24, RZ, RZ, RZ ;  /* 0x000000ffff187224 */ /* 0x000fe400078e00ff */
[----:B------:R-:W-:Y:S02]  /*5c20*/  IMAD.MOV.U32 R4, RZ, RZ, R13 ;  /* 0x000000ffff047224 */ /* 0x000fe400078e000d */
[----:B------:R-:W-:Y:S02]  /*5c30*/  IMAD.MOV.U32 R5, RZ, RZ, R3 ;  /* 0x000000ffff057224 */ /* 0x000fe400078e0003 */
[----:B------:R-:W-:-:S07]  /*5c40*/  IMAD.MOV.U32 R7, RZ, RZ, R8 ;  /* 0x000000ffff077224 */ /* 0x000fce00078e0008 */
.L_x_108:
[----:B------:R-:W0:Y:S01]  /*5c50*/  S2R R15, SR_CgaCtaId ;  /* 0x00000000000f7919 */ /* 0x000e220000008800 */
[----:B------:R-:W-:Y:S02]  /*5c60*/  MOV R14, 0x400 ;  /* 0x00000400000e7802 */ /* 0x000fe40000000f00 */
[----:B------:R-:W-:Y:S02]  /*5c70*/  ISETP.NE.AND P1, PT, R0, RZ, PT ;  /* 0x000000ff0000720c */ /* 0x000fe40003f25270 */
[----:B0-----:R-:W-:Y:S02]  /*5c80*/  LEA R22, R15, R14, 0x18 ;  /* 0x0000000e0f167211 */ /* 0x001fe400078ec0ff */
[----:B------:R-:W-:-:S09]  /*5c90*/  SHF.L.U32 R14, R5, 0x1f, RZ ;  /* 0x0000001f050e7819 */ /* 0x000fd200000006ff */
[----:B------:R-:W0:Y:S01]  /*5ca0*/  @!P1 LDC R15, c[0x0][0x500] ;  /* 0x00014000ff0f9b82 */ /* 0x000e220000000800 */
[----:B------:R-:W-:-:S04]  /*5cb0*/  IMAD R23, R7, 0x8, R22 ;  /* 0x0000000807177824 */ /* 0x000fc800078e0216 */
[----:B------:R-:W1:Y:S02]  /*5cc0*/  SYNCS.PHASECHK.TRANS64.TRYWAIT P0, [R23+URZ+0x10], R14 ;  /* 0x0000100e170075a7 */ /* 0x000e64000800017f */
[----:B-1----:R-:W-:Y:S05]  /*5cd0*/  @!P0 BRA `(.L_x_106) ;  /* 0x0000000c00b88947 */ /* 0x002fea0003800000 */
.L_x_123:
[----:B-1----:R-:W-:Y:S01]  /*5ce0*/  PRMT R14, R19, 0x9910, RZ ;  /* 0x00009910130e7816 */ /* 0x002fe200000000ff */
[----:B0-----:R0:W-:Y:S03]  /*5cf0*/  @!P1 SYNCS.ARRIVE.TRANS64 RZ, [R23+URZ], R15 ;  /* 0x0000000f17ff99a7 */ /* 0x0011e6000800003f */
[----:B------:R-:W-:-:S13]  /*5d00*/  ISETP.NE.AND P0, PT, R14, 0x2, PT ;  /* 0x000000020e00780c */ /* 0x000fda0003f05270 */
[----:B0-----:R-:W-:Y:S05]  /*5d10*/  @P0 BRA `(.L_x_107) ;  /* 0x0000000000040947 */ /* 0x001fea0003800000 */
[----:B------:R-:W-:Y:S01]  /*5d20*/  BPT.TRAP 0x1 ;  /* 0x000000040000795c */ /* 0x000fe20000300000 */
.L_x_107:
[----:B------:R-:W-:Y:S01]  /*5d30*/  IMAD R14, R7, 0x10000, R22 ;  /* 0x00010000070e7824 */ /* 0x000fe200078e0216 */
[----:B------:R-:W-:Y:S01]  /*5d40*/  R2UR UR10, R24 ;  /* 0x00000000180a72ca */ /* 0x000fe200000e0000 */
[----:B------:R-:W-:Y:S01]  /*5d50*/  UIADD3 UR22, UP0, UR14, 0xf0, URZ ;  /* 0x000000f00e167890 */ /* 0x000fe2000ff1e03f */
[----:B------:R-:W-:Y:S01]  /*5d60*/  R2UR UR9, R23 ;  /* 0x00000000170972ca */ /* 0x000fe200000e0000 */
[----:B------:R-:W-:Y:S01]  /*5d70*/  VIADD R4, R4, 0xffffffff ;  /* 0xffffffff04047836 */ /* 0x000fe20000000000 */
[----:B------:R-:W-:Y:S01]  /*5d80*/  R2UR UR40, R14 ;  /* 0x000000000e2872ca */ /* 0x000fe200000e0000 */
[----:B------:R-:W-:Y:S01]  /*5d90*/  IMAD R14, R7, 0x4000, R12 ;  /* 0x00004000070e7824 */ /* 0x000fe200078e020c */
[----:B------:R-:W-:Y:S01]  /*5da0*/  R2UR UR11, R21 ;  /* 0x00000000150b72ca */ /* 0x000fe200000e0000 */
[----:B------:R-:W-:Y:S01]  /*5db0*/  UIADD3.X UR23, URZ, UR15, URZ, UP0, !UPT ;  /* 0x0000000f3f177290 */ /* 0x000fe200087fe43f */
[----:B------:R-:W-:Y:S01]  /*5dc0*/  R2UR UR12, R6 ;  /* 0x00000000060c72ca */ /* 0x000fe200000e0000 */
[----:B------:R-:W-:Y:S01]  /*5dd0*/  IMAD R14, R14, 0x2, R22 ;  /* 0x000000020e0e7824 */ /* 0x000fe200078e0216 */
[----:B------:R-:W-:Y:S01]  /*5de0*/  R2UR UR35, R20 ;  /* 0x00000000142372ca */ /* 0x000fe200000e0000 */
[----:B------:R-:W-:Y:S01]  /*5df0*/  UIADD3 UR4, UP1, UR14, 0x1f0, URZ ;  /* 0x000001f00e047890 */ /* 0x000fe2000ff3e03f */
[----:B------:R-:W-:Y:S01]  /*5e00*/  ISETP.GT.AND P1, PT, R4, 0x1, PT ;  /* 0x000000010400780c */ /* 0x000fe20003f24270 */
[----:B------:R-:W-:Y:S01]  /*5e10*/  UIADD3 UR58, UR10, 0x40, URZ ;  /* 0x000000400a3a7890 */ /* 0x000fe2000fffe03f */
[----:B------:R-:W-:Y:S01]  /*5e20*/  R2UR UR18, R14 ;  /* 0x000000000e1272ca */ /* 0x000fe200000e0000 */
[----:B------:R-:W-:Y:S01]  /*5e30*/  UIADD3 UR50, UR10, 0x80, URZ ;  /* 0x000000800a327890 */ /* 0x000fe2000fffe03f */
[----:B------:R-:W-:Y:S01]  /*5e40*/  VIADD R7, R7, 0x1 ;  /* 0x0000000107077836 */ /* 0x000fe20000000000 */
[----:B------:R-:W-:Y:S01]  /*5e50*/  UIADD3 UR8, UR40, 0x100, URZ ;  /* 0x0000010028087890 */ /* 0x000fe2000fffe03f */
[----:B------:R-:W-:Y:S01]  /*5e60*/  VIADD R24, R24, 0x100 ;  /* 0x0000010018187836 */ /* 0x000fe20000000000 */
[----:B------:R-:W-:-:S02]  /*5e70*/  UIADD3 UR56, UR40, 0x4100, URZ ;  /* 0x0000410028387890 */ /* 0x000fc4000fffe03f */
[----:B------:R-:W-:Y:S01]  /*5e80*/  UIADD3 UR48, UR40, 0x8100, URZ ;  /* 0x0000810028307890 */ /* 0x000fe2000fffe03f */
[----:B------:R-:W-:Y:S01]  /*5e90*/  ISETP.NE.AND P0, PT, R7, 0x2, PT ;  /* 0x000000020700780c */ /* 0x000fe20003f05270 */
[----:B------:R-:W-:Y:S02]  /*5ea0*/  UIADD3 UR42, UR10, 0xc0, URZ ;  /* 0x000000c00a2a7890 */ /* 0x000fe4000fffe03f */
[----:B------:R-:W-:Y:S01]  /*5eb0*/  UIADD3 UR40, UR40, 0xc100, URZ ;  /* 0x0000c10028287890 */ /* 0x000fe2000fffe03f */
[----:B------:R-:W-:Y:S01]  /*5ec0*/  SEL R14, RZ, 0x1, P0 ;  /* 0x00000001ff0e7807 */ /* 0x000fe20000000000 */
[----:B------:R-:W-:Y:S01]  /*5ed0*/  UMOV UR6, 0x0 ;  /* 0x0000000000067882 */ /* 0x000fe20000000000 */
[----:B------:R-:W-:Y:S01]  /*5ee0*/  UMOV UR7, 0x10000000 ;  /* 0x1000000000077882 */ /* 0x000fe20000000000 */
[----:B------:R-:W-:Y:S01]  /*5ef0*/  UIADD3.X UR5, URZ, UR15, URZ, UP1, !UPT ;  /* 0x0000000f3f057290 */ /* 0x000fe20008ffe43f */
[----:B------:R0:W-:Y:S01]  /*5f00*/  UTMALDG.3D [UR8], [UR22], desc[UR6] ;  /* 0x00000608160075b4 */ /* 0x0001e20008011000 */
[----:B------:R-:W-:Y:S01]  /*5f10*/  UIADD3 UR32, UR18, 0x20100, URZ ;  /* 0x0002010012207890 */ /* 0x000fe2000fffe03f */
[----:B------:R-:W-:Y:S01]  /*5f20*/  LOP3.LUT R5, R5, R14, RZ, 0x3c, !PT ;  /* 0x0000000e05057212 */ /* 0x000fe200078e3cff */
[----:B------:R-:W-:Y:S01]  /*5f30*/  UIADD3 UR24, UR18, 0x22100, URZ ;  /* 0x0002210012187890 */ /* 0x000fe2000fffe03f */
[----:B------:R-:W-:Y:S01]  /*5f40*/  SEL R7, R7, RZ, P0 ;  /* 0x000000ff07077207 */ /* 0x000fe20000000000 */
[----:B------:R-:W-:Y:S01]  /*5f50*/  UIADD3 UR16, UR18, 0x24100, URZ ;  /* 0x0002410012107890 */ /* 0x000fe2000fffe03f */
[----:B------:R-:W-:Y:S01]  /*5f60*/  UMOV UR57, UR9 ;  /* 0x0000000900397c82 */ /* 0x000fe20008000000 */
        /* <DEDUP_REMOVED lines=8> */
[----:B------:R1:W-:Y:S01]  /*5ff0*/  UTMALDG.3D [UR56], [UR22], desc[UR6] ;  /* 0x00000638160075b4 */ /* 0x0003e20008011000 */
[----:B------:R-:W-:Y:S01]  /*6000*/  UMOV UR30, 0x30000 ;  /* 0x00030000001e7882 */ /* 0x000fe20000000000 */
[----:B------:R-:W-:Y:S01]  /*6010*/  UMOV UR33, UR9 ;  /* 0x0000000900217c82 */ /* 0x000fe20008000000 */
[----:B------:R-:W-:Y:S01]  /*6020*/  UMOV UR34, UR10 ;  /* 0x0000000a00227c82 */ /* 0x000fe20008000000 */
[----:B------:R-:W-:Y:S01]  /*6030*/  UMOV UR36, UR12 ;  /* 0x0000000c00247c82 */ /* 0x000fe20008000000 */
[----:B------:R-:W-:Y:S01]  /*6040*/  UMOV UR25, UR9 ;  /* 0x0000000900197c82 */ /* 0x000fe20008000000 */
[----:B------:R-:W-:Y:S01]  /*6050*/  UMOV UR27, UR35 ;  /* 0x00000023001b7c82 */ /* 0x000fe20008000000 */
[----:B------:R-:W-:Y:S01]  /*6060*/  UMOV UR28, UR12 ;  /* 0x0000000c001c7c82 */ /* 0x000fe20008000000 */
[----:B0-----:R-:W-:Y:S01]  /*6070*/  UIADD3 UR8, UR18, 0x26100, URZ ;  /* 0x0002610012087890 */ /* 0x001fe2000fffe03f */
[----:B------:R1:W-:Y:S01]  /*6080*/  UTMALDG.3D [UR48], [UR22], desc[UR6] ;  /* 0x00000630160075b4 */ /* 0x0003e20008011000 */
        /* <DEDUP_REMOVED lines=8> */
[----:B------:R1:W-:Y:S01]  /*6110*/  UTMALDG.3D.MULTICAST [UR32], [UR4], UR30, desc[UR6] ;  /* 0x00000620040073b4 */ /* 0x0003e2000801181e */
[----:B------:R1:W-:Y:S01]  /*6120*/  UTMALDG.3D.MULTICAST [UR24], [UR4], UR30, desc[UR6] ;  /* 0x00000618040073b4 */ /* 0x0003e2000801181e */
[----:B------:R1:W-:Y:S01]  /*6130*/  UTMALDG.3D.MULTICAST [UR16], [UR4], UR30, desc[UR6] ;  /* 0x00000610040073b4 */ /* 0x0003e2000801181e */
[----:B------:R1:W-:Y:S02]  /*6140*/  UTMALDG.3D.MULTICAST [UR8], [UR4], UR30, desc[UR6] ;  /* 0x00000608040073b4 */ /* 0x0003e4000801181e */
[----:B-1----:R-:W-:Y:S05]  /*6150*/  @P1 BRA `(.L_x_108) ;  /* 0xfffffff800bc1947 */ /* 0x002fea000383ffff */
.L_x_105:
[----:B------:R-:W-:Y:S05]  /*6160*/  BSYNC B1 ;  /* 0x0000000000017941 */ /* 0x000fea0003800000 */
.L_x_104:
[----:B------:R-:W-:Y:S01]  /*6170*/  LOP3.LUT P1, RZ, R10, 0xff, RZ, 0xc0, !PT ;  /* 0x000000ff0aff7812 */ /* 0x000fe2000782c0ff */
[----:B------:R-:W-:Y:S01]  /*6180*/  IMAD.IADD R8, R9, 0x1, R8 ;  /* 0x0000000109087824 */ /* 0x000fe200078e0208 */
[----:B------:R-:W-:Y:S01]  /*6190*/  IADD3 R16, P2, R16, UR38, RZ ;  /* 0x0000002610107c10 */ /* 0x000fe2000ff5e0ff */
[----:B------:R-:W-:Y:S01]  /*61a0*/  ULDC.64 UR4, c[0x0][0x650] ;  /* 0x0001940000047ab9 */ /* 0x000fe20000000a00 */
[----:B------:R-:W-:Y:S01]  /*61b0*/  BSSY B1, `(.L_x_109) ;  /* 0x000006d000017945 */ /* 0x000fe20003800000 */
[----:B------:R-:W-:Y:S01]  /*61c0*/  IMAD.MOV.U32 R21, RZ, RZ, -0x1 ;  /* 0xffffffffff157424 */ /* 0x000fe200078e00ff */
[----:B------:R-:W-:Y:S01]  /*61d0*/  SHF.R.U32.HI R4, RZ, 0x1, R8 ;  /* 0x00000001ff047819 */ /* 0x000fe20000011608 */
[----:B------:R-:W-:Y:S01]  /*61e0*/  IMAD.MOV.U32 R20, RZ, RZ, -0x1 ;  /* 0xffffffffff147424 */ /* 0x000fe200078e00ff */
[----:B------:R-:W-:Y:S02]  /*61f0*/  ISETP.GT.U32.AND P0, PT, R8, 0x1, PT ;  /* 0x000000010800780c */ /* 0x000fe40003f04070 */
[----:B------:R-:W-:-:S02]  /*6200*/  LOP3.LUT R4, R4, 0x1, RZ, 0xc0, !PT ;  /* 0x0000000104047812 */ /* 0x000fc400078ec0ff */
[----:B------:R-:W-:Y:S01]  /*6210*/  ISETP.LT.U32.AND P0, PT, R9, 0x2, P0 ;  /* 0x000000020900780c */ /* 0x000fe20000701070 */
[----:B------:R-:W0:Y:S01]  /*6220*/  @P1 S2R R6, SR_CgaCtaId ;  /* 0x0000000000061919 */ /* 0x000e220000008800 */
[----:B------:R-:W-:Y:S02]  /*6230*/  @P1 MOV R5, 0x400 ;  /* 0x0000040000051802 */ /* 0x000fe40000000f00 */
[----:B------:R-:W-:Y:S02]  /*6240*/  IADD3.X R17, R17, UR37, RZ, P2, !PT ;  /* 0x0000002511117c10 */ /* 0x000fe400097fe4ff */
[----:B------:R-:W-:Y:S02]  /*6250*/  ISETP.GE.U32.AND P2, PT, R16, UR4, PT ;  /* 0x0000000410007c0c */ /* 0x000fe4000bf46070 */
[----:B------:R-:W-:Y:S02]  /*6260*/  LOP3.LUT R8, R8, 0x1, RZ, 0xc0, !PT ;  /* 0x0000000108087812 */ /* 0x000fe400078ec0ff */
[----:B------:R-:W-:-:S02]  /*6270*/  PRMT R10, RZ, 0x7610, R10 ;  /* 0x00007610ff0a7816 */ /* 0x000fc4000000000a */
[----:B0-----:R-:W-:Y:S01]  /*6280*/  @P1 LEA R5, R6, R5, 0x18 ;  /* 0x0000000506051211 */ /* 0x001fe200078ec0ff */
[----:B------:R-:W-:-:S03]  /*6290*/  IMAD.MOV.U32 R6, RZ, RZ, -0x1 ;  /* 0xffffffffff067424 */ /* 0x000fc600078e00ff */
[----:B------:R0:W-:Y:S01]  /*62a0*/  @P1 SYNCS.ARRIVE.TRANS64.A1T0 RZ, [R5+URZ+0x38], RZ ;  /* 0x000038ff05ff19a7 */ /* 0x0001e2000810003f */
[----:B------:R-:W-:Y:S02]  /*62b0*/  ISETP.NE.U32.AND P1, PT, R4, 0x1, PT ;  /* 0x000000010400780c */ /* 0x000fe40003f25070 */
[----:B------:R-:W-:Y:S02]  /*62c0*/  SEL R4, RZ, 0x1, !P0 ;  /* 0x00000001ff047807 */ /* 0x000fe40004000000 */
[----:B------:R-:W-:Y:S02]  /*62d0*/  ISETP.GE.U32.AND.EX P0, PT, R17, UR5, PT, P2 ;  /* 0x0000000511007c0c */ /* 0x000fe4000bf06120 */
[----:B------:R-:W-:-:S04]  /*62e0*/  ISETP.GT.U32.AND P1, PT, R9, 0x1, !P1 ;  /* 0x000000010900780c */ /* 0x000fc80004f24070 */
[----:B0-----:R-:W-:-:S04]  /*62f0*/  SEL R5, RZ, 0x1, !P1 ;  /* 0x00000001ff057807 */ /* 0x001fc80004800000 */
[--C-:B------:R-:W-:Y:S02]  /*6300*/  LOP3.LUT R3, R5, R3, R4.reuse, 0x96, !PT ;  /* 0x0000000305037212 */ /* 0x100fe400078e9604 */
[----:B------:R-:W-:Y:S01]  /*6310*/  PRMT R4, RZ, 0x7610, R4 ;  /* 0x00007610ff047816 */ /* 0x000fe20000000004 */
[----:B------:R-:W-:Y:S06]  /*6320*/  @P0 BRA `(.L_x_110) ;  /* 0x0000000400540947 */ /* 0x000fec0003800000 */
[----:B------:R-:W0:Y:S01]  /*6330*/  S2R R15, SR_CTAID.X ;  /* 0x00000000000f7919 */ /* 0x000e220000002500 */
[----:B------:R-:W-:Y:S01]  /*6340*/  ULDC.64 UR4, c[0x0][0x628] ;  /* 0x00018a0000047ab9 */ /* 0x000fe20000000a00 */
[----:B------:R-:W-:Y:S01]  /*6350*/  ULDC UR7, c[0x0][0x630] ;  /* 0x00018c0000077ab9 */ /* 0x000fe20000000800 */
[----:B------:R-:W-:Y:S01]  /*6360*/  ISETP.NE.U32.AND P0, PT, RZ, UR4, PT ;  /* 0x00000004ff007c0c */ /* 0x000fe2000bf05070 */
[----:B------:R-:W1:Y:S01]  /*6370*/  S2R R20, SR_CTAID.Y ;  /* 0x0000000000147919 */ /* 0x000e620000002600 */
[----:B------:R-:W-:Y:S01]  /*6380*/  ULDC UR8, c[0x0][0x150] ;  /* 0x0000540000087ab9 */ /* 0x000fe20000000800 */
[----:B------:R-:W-:Y:S01]  /*6390*/  IMAD.MOV.U32 R4, RZ, RZ, R16 ;  /* 0x000000ffff047224 */ /* 0x000fe200078e0010 */
[----:B------:R-:W-:Y:S01]  /*63a0*/  ISETP.NE.AND.EX P0, PT, RZ, UR5, PT, P0 ;  /* 0x00000005ff007c0c */ /* 0x000fe2000bf05300 */
[----:B------:R-:W-:Y:S01]  /*63b0*/  IMAD.MOV.U32 R5, RZ, RZ, R17 ;  /* 0x000000ffff057224 */ /* 0x000fe200078e0011 */
[----:B0-----:R-:W-:-:S11]  /*63c0*/  I2FP.F32.U32 R22, R15 ;  /* 0x0000000f00167245 */ /* 0x001fd60000201000 */
[----:B------:R-:W-:Y:S05]  /*63d0*/  @!P0 BRA `(.L_x_111) ;  /* 0x0000000000288947 */ /* 0x000fea0003800000 */
[----:B------:R-:W-:Y:S02]  /*63e0*/  ULDC UR6, c[0x0][0x634] ;  /* 0x00018d0000067ab9 */ /* 0x000fe40000000800 */
[----:B------:R-:W-:-:S05]  /*63f0*/  IADD3 R5, P0, R16, UR6, RZ ;  /* 0x0000000610057c10 */ /* 0x000fca000ff1e0ff */
[----:B------:R-:W-:-:S04]  /*6400*/  IMAD.X R21, RZ, RZ, R17, P0 ;  /* 0x000000ffff157224 */ /* 0x000fc800000e0611 */
[----:B------:R-:W-:-:S04]  /*6410*/  IMAD.WIDE.U32 R6, R21, UR4, RZ ;  /* 0x0000000415067c25 */ /* 0x000fc8000f8e00ff */
[----:B------:R-:W-:-:S04]  /*6420*/  IMAD.WIDE.U32 R6, P0, R5, UR5, R6 ;  /* 0x0000000505067c25 */ /* 0x000fc8000f800006 */
[----:B------:R-:W-:-:S04]  /*6430*/  IMAD.WIDE.U32 R4, R5, UR4, RZ ;  /* 0x0000000405047c25 */ /* 0x000fc8000f8e00ff */
[----:B------:R-:W-:Y:S01]  /*6440*/  IMAD.MOV.U32 R4, RZ, RZ, R7 ;  /* 0x000000ffff047224 */ /* 0x000fe200078e0007 */
[----:B------:R-:W-:Y:S01]  /*6450*/  IADD3 RZ, P1, R5, R6, RZ ;  /* 0x0000000605ff7210 */ /* 0x000fe20007f3e0ff */
[----:B------:R-:W-:-:S04]  /*6460*/  IMAD.X R5, RZ, RZ, RZ, P0 ;  /* 0x000000ffff057224 */ /* 0x000fc800000e06ff */
[----:B------:R-:W-:-:S08]  /*6470*/  IMAD.WIDE.U32.X R4, R21, UR5, R4, P1 ;  /* 0x0000000515047c25 */ /* 0x000fd000088e0404 */
.L_x_111:
[--C-:B------:R-:W-:Y:S01]  /*6480*/  SHF.R.U64 R14, R4, UR7, R5.reuse ;  /* 0x00000007040e7c19 */ /* 0x100fe20008001205 */
[----:B------:R-:W-:Y:S01]  /*6490*/  FMUL R22, R22, UR8 ;  /* 0x0000000816167c20 */ /* 0x000fe20008400000 */
[----:B------:R-:W-:Y:S01]  /*64a0*/  SHF.R.U32.HI R4, RZ, UR7, R5 ;  /* 0x00000007ff047c19 */ /* 0x000fe20008011605 */
[----:B------:R-:W0:Y:S01]  /*64b0*/  LDC R6, c[0x0][0x144] ;  /* 0x00005100ff067b82 */ /* 0x000e220000000800 */
[----:B------:R-:W-:Y:S01]  /*64c0*/  IADD3 R5, P0, RZ, -R14, RZ ;  /* 0x8000000eff057210 */ /* 0x000fe20007f1e0ff */
[----:B------:R-:W-:Y:S01]  /*64d0*/  ULDC UR6, c[0x0][0x154] ;  /* 0x0000550000067ab9 */ /* 0x000fe20000000800 */
[----:B-1----:R-:W-:Y:S01]  /*64e0*/  I2FP.F32.U32 R7, R20 ;  /* 0x0000001400077245 */ /* 0x002fe20000201000 */
[----:B------:R-:W1:Y:S01]  /*64f0*/  F2I.U32.TRUNC.NTZ R22, R22 ;  /* 0x0000001600167305 */ /* 0x000e62000020f000 */
[----:B------:R-:W-:Y:S01]  /*6500*/  ULDC.64 UR4, c[0x0][0x620] ;  /* 0x0001880000047ab9 */ /* 0x000fe20000000a00 */
[----:B------:R-:W-:Y:S01]  /*6510*/  IMAD.X R4, RZ, RZ, ~R4, P0 ;  /* 0x000000ffff047224 */ /* 0x000fe200000e0e04 */
[----:B------:R-:W-:Y:S01]  /*6520*/  ISETP.NE.AND P2, PT, R2, 0x1, PT ;  /* 0x000000010200780c */ /* 0x000fe20003f45270 */
[----:B------:R-:W-:Y:S01]  /*6530*/  FMUL R23, R7, UR6 ;  /* 0x0000000607177c20 */ /* 0x000fe20008400000 */
[----:B------:R-:W2:Y:S01]  /*6540*/  LDC R25, c[0x0][0x148] ;  /* 0x00005200ff197b82 */ /* 0x000ea20000000800 */
[----:B------:R-:W-:Y:S01]  /*6550*/  IMAD R4, R4, UR4, RZ ;  /* 0x0000000404047c24 */ /* 0x000fe2000f8e02ff */
[----:B------:R-:W-:-:S02]  /*6560*/  ULDC.64 UR6, c[0x0][0x640] ;  /* 0x0001900000067ab9 */ /* 0x000fc40000000a00 */
[----:B------:R-:W-:Y:S01]  /*6570*/  ISETP.NE.U32.AND P0, PT, RZ, UR6, PT ;  /* 0x00000006ff007c0c */ /* 0x000fe2000bf05070 */
[----:B------:R-:W3:Y:S01]  /*6580*/  F2I.U32.TRUNC.NTZ R23, R23 ;  /* 0x0000001700177305 */ /* 0x000ee2000020f000 */
[C---:B------:R-:W-:Y:S02]  /*6590*/  IMAD R7, R5.reuse, UR5, R4 ;  /* 0x0000000505077c24 */ /* 0x040fe4000f8e0204 */
[----:B------:R-:W-:Y:S01]  /*65a0*/  IMAD.WIDE.U32 R4, R5, UR4, R16 ;  /* 0x0000000405047c25 */ /* 0x000fe2000f8e0010 */
[----:B------:R-:W-:Y:S01]  /*65b0*/  ULDC UR4, c[0x0][0x618] ;  /* 0x0001860000047ab9 */ /* 0x000fe20000000800 */
[----:B------:R-:W-:Y:S02]  /*65c0*/  ISETP.NE.AND.EX P0, PT, RZ, UR7, PT, P0 ;  /* 0x00000007ff007c0c */ /* 0x000fe4000bf05300 */
[----:B------:R-:W-:Y:S02]  /*65d0*/  IMAD.IADD R5, R5, 0x1, R7 ;  /* 0x0000000105057824 */ /* 0x000fe400078e0207 */
[----:B-1----:R-:W-:-:S03]  /*65e0*/  IMAD.MOV R22, RZ, RZ, -R22 ;  /* 0x000000ffff167224 */ /* 0x002fc600078e0a16 */
[----:B------:R-:W-:Y:S01]  /*65f0*/  SHF.R.U64 R21, R4, UR4, R5 ;  /* 0x0000000404157c19 */ /* 0x000fe20008001205 */
[----:B0-----:R-:W-:Y:S01]  /*6600*/  IMAD R15, R6, R22, R15 ;  /* 0x00000016060f7224 */ /* 0x001fe200078e020f */
[----:B------:R-:W-:Y:S01]  /*6610*/  SHF.R.U32.HI R4, RZ, UR4, R5 ;  /* 0x00000004ff047c19 */ /* 0x000fe20008011605 */
[----:B------:R-:W-:Y:S01]  /*6620*/  ULDC UR4, c[0x0][0x608] ;  /* 0x0001820000047ab9 */ /* 0x000fe20000000800 */
[----:B---3--:R-:W-:Y:S02]  /*6630*/  IMAD.MOV R6, RZ, RZ, -R23 ;  /* 0x000000ffff067224 */ /* 0x008fe400078e0a17 */
[--C-:B------:R-:W-:Y:S02]  /*6640*/  SHF.R.U64 R22, R21, UR4, R4.reuse ;  /* 0x0000000415167c19 */ /* 0x100fe40008001204 */
[----:B------:R-:W-:Y:S01]  /*6650*/  SHF.R.U32.HI R5, RZ, UR4, R4 ;  /* 0x00000004ff057c19 */ /* 0x000fe20008011604 */
[----:B------:R-:W-:Y:S01]  /*6660*/  ULDC UR4, c[0x0][0x658] ;  /* 0x0001960000047ab9 */ /* 0x000fe20000000800 */
[----:B--2---:R-:W-:-:S02]  /*6670*/  @P2 IMAD R15, R25, R6, R20 ;  /* 0x00000006190f2224 */ /* 0x004fc400078e0214 */
[--C-:B------:R-:W-:Y:S02]  /*6680*/  SHF.R.U64 R20, R22, UR4, R5.reuse ;  /* 0x0000000416147c19 */ /* 0x100fe40008001205 */
[----:B------:R-:W-:-:S03]  /*6690*/  SHF.R.U32.HI R23, RZ, UR4, R5 ;  /* 0x00000004ff177c19 */ /* 0x000fc60008011605 */
[----:B------:R-:W-:Y:S02]  /*66a0*/  IMAD.MOV.U32 R6, RZ, RZ, R20 ;  /* 0x000000ffff067224 */ /* 0x000fe400078e0014 */
[----:B------:R-:W-:Y:S01]  /*66b0*/  IMAD.MOV.U32 R5, RZ, RZ, R23 ;  /* 0x000000ffff057224 */ /* 0x000fe200078e0017 */
[----:B------:R-:W-:Y:S06]  /*66c0*/  @!P0 BRA `(.L_x_112) ;  /* 0x00000000002c8947 */ /* 0x000fec0003800000 */
        /* <DEDUP_REMOVED lines=9> */
[----:B------:R-:W-:-:S04]  /*6760*/  IMAD.WIDE.U32.X R4, R23, UR7, R4, P1 ;  /* 0x0000000717047c25 */ /* 0x000fc800088e0404 */
[----:B------:R-:W-:-:S07]  /*6770*/  IMAD.MOV.U32 R6, RZ, RZ, R4 ;  /* 0x000000ffff067224 */ /* 0x000fce00078e0004 */
.L_x_112:
[----:B------:R-:W-:Y:S01]  /*6780*/  ULDC UR4, c[0x0][0x648] ;  /* 0x0001920000047ab9 */ /* 0x000fe20000000800 */
[----:B------:R-:W-:Y:S01]  /*6790*/  LOP3.LUT R4, R22, UR29, RZ, 0xc0, !PT ;  /* 0x0000001d16047c12 */ /* 0x000fe2000f8ec0ff */
[----:B------:R-:W-:Y:S01]  /*67a0*/  ULDC UR5, c[0x0][0x610] ;  /* 0x0001840000057ab9 */ /* 0x000fe20000000800 */
[----:B------:R-:W-:Y:S01]  /*67b0*/  SHF.R.U64 R5, R6, UR4, R5 ;  /* 0x0000000406057c19 */ /* 0x000fe20008001205 */
[----:B------:R-:W-:Y:S01]  /*67c0*/  ULDC UR4, c[0x0][0x638] ;  /* 0x00018e0000047ab9 */ /* 0x000fe20000000800 */
[----:B------:R-:W-:-:S03]  /*67d0*/  LOP3.LUT R21, R21, UR13, RZ, 0xc0, !PT ;  /* 0x0000000d15157c12 */ /* 0x000fc6000f8ec0ff */
[----:B------:R-:W-:Y:S02]  /*67e0*/  IMAD.MOV R7, RZ, RZ, -R5 ;  /* 0x000000ffff077224 */ /* 0x000fe400078e0a05 */
[----:B------:R-:W-:Y:S02]  /*67f0*/  IMAD R4, R5, UR21, R4 ;  /* 0x0000001505047c24 */ /* 0x000fe4000f8e0204 */
[----:B------:R-:W-:Y:S01]  /*6800*/  IMAD R20, R7, UR4, R20 ;  /* 0x0000000407147c24 */ /* 0x000fe2000f8e0214 */
[----:B------:R-:W-:Y:S01]  /*6810*/  ULDC UR4, c[0x0][0x600] ;  /* 0x0001800000047ab9 */ /* 0x000fe20000000800 */
[----:B------:R-:W-:Y:S02]  /*6820*/  IMAD R15, R4, UR5, R15 ;  /* 0x00000005040f7c24 */ /* 0x000fe4000f8e020f */
[----:B------:R-:W-:Y:S02]  /*6830*/  IMAD R6, R20, UR4, R21 ;  /* 0x0000000414067c24 */ /* 0x000fe4000f8e0215 */
[----:B------:R-:W-:-:S03]  /*6840*/  IMAD.MOV.U32 R4, RZ, RZ, 0x1 ;  /* 0x00000001ff047424 */ /* 0x000fc600078e00ff */
[----:B------:R-:W-:Y:S02]  /*6850*/  SEL R20, R6, R15, !P2 ;  /* 0x0000000f06147207 */ /* 0x000fe40005000000 */
[----:B------:R-:W-:Y:S01]  /*6860*/  SEL R21, R15, R6, !P2 ;  /* 0x000000060f157207 */ /* 0x000fe20005000000 */
[----:B------:R-:W-:-:S07]  /*6870*/  IMAD.MOV.U32 R6, RZ, RZ, R14 ;  /* 0x000000ffff067224 */ /* 0x000fce00078e000e */
.L_x_110:
[----:B------:R-:W-:Y:S05]  /*6880*/  BSYNC B1 ;  /* 0x0000000000017941 */ /* 0x000fea0003800000 */
.L_x_109:
[----:B------:R-:W-:-:S13]  /*6890*/  LOP3.LUT P0, RZ, R4, 0xff, RZ, 0xc0, !PT ;  /* 0x000000ff04ff7812 */ /* 0x000fda000780c0ff */
[----:B------:R-:W-:Y:S05]  /*68a0*/  @P0 BRA `(.L_x_113) ;  /* 0xfffffff000b40947 */ /* 0x000fea000383ffff */
[----:B------:R-:W-:Y:S05]  /*68b0*/  BSYNC B0 ;  /* 0x0000000000007941 */ /* 0x000fea0003800000 */
.L_x_102:
[----:B------:R-:W-:-:S03]  /*68c0*/  UMOV UR4, 0xffffffff ;  /* 0xffffffff00047882 */ /* 0x000fc60000000000 */
[----:B------:R-:W-:Y:S05]  /*68d0*/  BRA.DIV UR4, `(.L_x_114) ;  /* 0x0000000204cc7947 */ /* 0x000fea000b800000 */
[----:B------:R-:W-:-:S13]  /*68e0*/  ELECT P6, URZ, PT ;  /* 0x00000000003f782f */ /* 0x000fda00038c0000 */
.L_x_126:
[----:B------:R-:W-:Y:S04]  /*68f0*/  BSSY B0, `(.L_x_115) ;  /* 0x0000019000007945 */ /* 0x000fe80003800000 */
[----:B------:R-:W-:Y:S05]  /*6900*/  @!P6 BRA `(.L_x_116) ;  /* 0x00000000005ce947 */ /* 0x000fea0003800000 */
[----:B------:R-:W-:-:S04]  /*6910*/  LOP3.LUT R18, R18, 0x2, RZ, 0xfc, !PT ;  /* 0x0000000212127812 */ /* 0x000fc800078efcff */
[----:B------:R-:W-:-:S13]  /*6920*/  ISETP.NE.AND P0, PT, R18, 0x3, PT ;  /* 0x000000031200780c */ /* 0x000fda0003f05270 */
[----:B------:R-:W-:Y:S05]  /*6930*/  @!P0 BRA `(.L_x_117) ;  /* 0x0000000000048947 */ /* 0x000fea0003800000 */
[----:B------:R-:W-:Y:S01]  /*6940*/  BPT.TRAP 0x1 ;  /* 0x000000040000795c */ /* 0x000fe20000300000 */
.L_x_117:
[----:B------:R-:W0:Y:S01]  /*6950*/  S2R R5, SR_CgaCtaId ;  /* 0x0000000000057919 */ /* 0x000e220000008800 */
[----:B------:R-:W-:Y:S02]  /*6960*/  MOV R0, 0x400 ;  /* 0x0000040000007802 */ /* 0x000fe40000000f00 */
[----:B------:R-:W-:Y:S02]  /*6970*/  SHF.L.U32 R2, R3, 0x1f, RZ ;  /* 0x0000001f03027819 */ /* 0x000fe400000006ff */
[----:B0-----:R-:W-:-:S05]  /*6980*/  LEA R5, R5, R0, 0x18 ;  /* 0x0000000005057211 */ /* 0x001fca00078ec0ff */
[----:B------:R-:W-:-:S04]  /*6990*/  VIADD R5, R5, 0x10 ;  /* 0x0000001005057836 */ /* 0x000fc80000000000 */
[C---:B------:R-:W-:Y:S02]  /*69a0*/  IMAD R7, R8.reuse, 0x8, R5 ;  /* 0x0000000808077824 */ /* 0x040fe400078e0205 */
[----:B------:R-:W-:Y:S02]  /*69b0*/  VIADD R8, R8, 0x1 ;  /* 0x0000000108087836 */ /* 0x000fe40000000000 */
[----:B------:R-:W0:Y:S03]  /*69c0*/  SYNCS.PHASECHK.TRANS64.TRYWAIT P0, [R7+URZ], R2 ;  /* 0x00000002070075a7 */ /* 0x000e26000800017f */
[----:B------:R-:W-:-:S04]  /*69d0*/  ISETP.NE.AND P1, PT, R8, 0x2, PT ;  /* 0x000000020800780c */ /* 0x000fc80003f25270 */
[----:B------:R-:W-:Y:S02]  /*69e0*/  SEL R0, RZ, 0x1, P1 ;  /* 0x00000001ff007807 */ /* 0x000fe40000800000 */
[----:B------:R-:W-:Y:S02]  /*69f0*/  SEL R8, R8, RZ, P1 ;  /* 0x000000ff08087207 */ /* 0x000fe40000800000 */
[----:B------:R-:W-:Y:S01]  /*6a00*/  LOP3.LUT R0, R3, R0, RZ, 0x3c, !PT ;  /* 0x0000000003007212 */ /* 0x000fe200078e3cff */
[----:B0-----:R-:W-:Y:S06]  /*6a10*/  @!P0 BRA `(.L_x_118) ;  /* 0x00000000009c8947 */ /* 0x001fec0003800000 */
.L_x_127:
[----:B------:R-:W-:Y:S01]  /*6a20*/  IMAD R5, R8, 0x8, R5 ;  /* 0x0000000808057824 */ /* 0x000fe200078e0205 */
[----:B------:R-:W-:-:S07]  /*6a30*/  SHF.L.U32 R0, R0, 0x1f, RZ ;  /* 0x0000001f00007819 */ /* 0x000fce00000006ff */
.L_x_119:
[----:B-1----:R1:W2:Y:S02]  /*6a40*/  SYNCS.PHASECHK.TRANS64.TRYWAIT P0, [R5+URZ], R0 ;  /* 0x00000000050075a7 */ /* 0x0022a4000800017f */
[----:B--2---:R-:W-:Y:S05]  /*6a50*/  @!P0 NANOSLEEP.SYNCS 0x989680 ;  /* 0x009896800000895d */ /* 0x004fea0003900000 */
[----:B------:R-:W2:Y:S02]  /*6a60*/  @!P0 SYNCS.PHASECHK.TRANS64 P0, [R5+URZ], R0 ;  /* 0x00000000050085a7 */ /* 0x000ea4000800007f */
[----:B--2---:R-:W-:Y:S05]  /*6a70*/  @!P0 BRA `(.L_x_119) ;  /* 0xfffffffc00f08947 */ /* 0x004fea000383ffff */
.L_x_116:
[----:B------:R-:W-:Y:S05]  /*6a80*/  BSYNC B0 ;  /* 0x0000000000007941 */ /* 0x000fea0003800000 */
.L_x_115:
[----:B------:R-:W-:Y:S05]  /*6a90*/  EXIT ;  /* 0x000000000000794d */ /* 0x000fea0003800000 */
.L_x_21:
[----:B-1----:R1:W2:Y:S02]  /*6aa0*/  SYNCS.PHASECHK.TRANS64.TRYWAIT P1, [R3+URZ], R0 ;  /* 0x00000000030075a7 */ /* 0x0022a4000802017f */
[----:B--2---:R-:W-:Y:S05]  /*6ab0*/  @!P1 NANOSLEEP.SYNCS 0x989680 ;  /* 0x009896800000995d */ /* 0x004fea0003900000 */
[----:B------:R-:W2:Y:S02]  /*6ac0*/  @!P1 SYNCS.PHASECHK.TRANS64 P1, [R3+URZ], R0 ;  /* 0x00000000030095a7 */ /* 0x000ea4000802007f */
[----:B--2---:R-:W-:Y:S05]  /*6ad0*/  @!P1 BRA `(.L_x_21) ;  /* 0xfffffffc00f09947 */ /* 0x004fea000383ffff */
[----:B------:R-:W-:Y:S05]  /*6ae0*/  BRA `(.L_x_20) ;  /* 0xffffffac00207947 */ /* 0x000fea000383ffff */
.L_x_26:
[----:B-1----:R1:W2:Y:S02]  /*6af0*/  SYNCS.PHASECHK.TRANS64.TRYWAIT P1, [R5+URZ], R4 ;  /* 0x00000004050075a7 */ /* 0x0022a4000802017f */
[----:B--2---:R-:W-:Y:S05]  /*6b00*/  @!P1 NANOSLEEP.SYNCS 0x989680 ;  /* 0x009896800000995d */ /* 0x004fea0003900000 */
[----:B------:R-:W2:Y:S02]  /*6b10*/  @!P1 SYNCS.PHASECHK.TRANS64 P1, [R5+URZ], R4 ;  /* 0x00000004050095a7 */ /* 0x000ea4000802007f */
[----:B--2---:R-:W-:Y:S05]  /*6b20*/  @!P1 BRA `(.L_x_26) ;  /* 0xfffffffc00f09947 */ /* 0x004fea000383ffff */
[----:B------:R-:W-:Y:S05]  /*6b30*/  BRA `(.L_x_25) ;  /* 0xffffffb400487947 */ /* 0x000fea000383ffff */
.L_x_103:
[----:B------:R-:W-:Y:S01]  /*6b40*/  BSSY B1, `(.L_x_120) ;  /* 0x0000006000017945 */ /* 0x000fe20003800000 */
[----:B------:R-:W-:-:S07]  /*6b50*/  IMAD.MOV.U32 R15, RZ, RZ, -0x1 ;  /* 0xffffffffff0f7424 */ /* 0x000fce00078e00ff */
[----:B------:R-:W-:Y:S05]  /*6b60*/  WARPSYNC.COLLECTIVE R15, `(.L_x_121) ;  /* 0x000000000f0c7348 */ /* 0x000fea0003c00000 */
[----:B------:R-:W-:Y:S02]  /*6b70*/  ELECT P6, UR62, PT ;  /* 0x00000000003e782f */ /* 0x000fe400038c0000 */
[----:B------:R-:W-:Y:S01]  /*6b80*/  MOV R14, UR62 ;  /* 0x0000003e000e7c02 */ /* 0x000fe20008000f00 */
[----:B------:R-:W-:Y:S10]  /*6b90*/  ENDCOLLECTIVE ;  /* 0x000000000000791b */ /* 0x000ff40003800000 */
.L_x_121:
[----:B------:R-:W-:Y:S05]  /*6ba0*/  BSYNC B1 ;  /* 0x0000000000017941 */ /* 0x000fea0003800000 */
.L_x_120:
[----:B------:R-:W-:Y:S05]  /*6bb0*/  BRA `(.L_x_122) ;  /* 0xffffffec00fc7947 */ /* 0x000fea000383ffff */
.L_x_106:
[----:B-1----:R1:W2:Y:S02]  /*6bc0*/  SYNCS.PHASECHK.TRANS64.TRYWAIT P0, [R23+URZ+0x10], R14 ;  /* 0x0000100e170075a7 */ /* 0x0022a4000800017f */
[----:B--2---:R-:W-:Y:S05]  /*6bd0*/  @!P0 NANOSLEEP.SYNCS 0x989680 ;  /* 0x009896800000895d */ /* 0x004fea0003900000 */
[----:B------:R-:W2:Y:S02]  /*6be0*/  @!P0 SYNCS.PHASECHK.TRANS64 P0, [R23+URZ+0x10], R14 ;  /* 0x0000100e170085a7 */ /* 0x000ea4000800007f */
[----:B--2---:R-:W-:Y:S05]  /*6bf0*/  @!P0 BRA `(.L_x_106) ;  /* 0xfffffffc00f08947 */ /* 0x004fea000383ffff */
[----:B------:R-:W-:Y:S05]  /*6c00*/  BRA `(.L_x_123) ;  /* 0xfffffff000347947 */ /* 0x000fea000383ffff */
.L_x_114:
[----:B------:R-:W-:Y:S01]  /*6c10*/  BSSY B0, `(.L_x_124) ;  /* 0x0000006000007945 */ /* 0x000fe20003800000 */
[----:B------:R-:W-:-:S07]  /*6c20*/  IMAD.MOV.U32 R15, RZ, RZ, -0x1 ;  /* 0xffffffffff0f7424 */ /* 0x000fce00078e00ff */
[----:B------:R-:W-:Y:S05]  /*6c30*/  WARPSYNC.COLLECTIVE R15, `(.L_x_125) ;  /* 0x000000000f0c7348 */ /* 0x000fea0003c00000 */
[----:B------:R-:W-:Y:S02]  /*6c40*/  ELECT P6, UR62, PT ;  /* 0x00000000003e782f */ /* 0x000fe400038c0000 */
[----:B------:R-:W-:Y:S01]  /*6c50*/  MOV R14, UR62 ;  /* 0x0000003e000e7c02 */ /* 0x000fe20008000f00 */
[----:B------:R-:W-:Y:S10]  /*6c60*/  ENDCOLLECTIVE ;  /* 0x000000000000791b */ /* 0x000ff40003800000 */
.L_x_125:
[----:B------:R-:W-:Y:S05]  /*6c70*/  BSYNC B0 ;  /* 0x0000000000007941 */ /* 0x000fea0003800000 */
.L_x_124:
[----:B------:R-:W-:Y:S05]  /*6c80*/  BRA `(.L_x_126) ;  /* 0xfffffffc00187947 */ /* 0x000fea000383ffff */
.L_x_118:
[----:B0-----:R0:W1:Y:S02]  /*6c90*/  SYNCS.PHASECHK.TRANS64.TRYWAIT P0, [R7+URZ], R2 ;  /* 0x00000002070075a7 */ /* 0x001064000800017f */
[----:B-1----:R-:W-:Y:S05]  /*6ca0*/  @!P0 NANOSLEEP.SYNCS 0x989680 ;  /* 0x009896800000895d */ /* 0x002fea0003900000 */
[----:B------:R-:W1:Y:S02]  /*6cb0*/  @!P0 SYNCS.PHASECHK.TRANS64 P0, [R7+URZ], R2 ;  /* 0x00000002070085a7 */ /* 0x000e64000800007f */
[----:B-1----:R-:W-:Y:S05]  /*6cc0*/  @!P0 BRA `(.L_x_118) ;  /* 0xfffffffc00f08947 */ /* 0x002fea000383ffff */
[----:B------:R-:W-:Y:S05]  /*6cd0*/  BRA `(.L_x_127) ;  /* 0xfffffffc00507947 */ /* 0x000fea000383ffff */
.L_x_128:
[----:B------:R-:W-:-:S00]  /*6ce0*/  BRA `(.L_x_128) ;  /* 0xfffffffc00fc7947 */ /* 0x000fc0000383ffff */
[----:B------:R-:W-:-:S00]  /*6cf0*/  NOP ;  /* 0x0000000000007918 */ /* 0x000fc00000000000 */
        /* <DEDUP_REMOVED lines=8> */
.L_x_129:


//--------------------- .nv.global.init           --------------------------
	.section	.nv.global.init,"aw",@progbits
.nv.global.init:
	.type		$str$22,@object
	.size		$str$22,($str$23 - $str$22)
$str$22:
        /*0000*/ 	.byte	0x6b, 0x5f, 0x74, 0x69, 0x6c, 0x65, 0x5f, 0x63, 0x6f, 0x75, 0x6e, 0x74, 0x20, 0x3e, 0x3d, 0x20
        /*0010*/ 	.byte	0x31, 0x00
	.type		$str$23,@object
	.size		$str$23,(__unnamed_1 - $str$23)
$str$23:
        /*0012*/ 	.byte	0x2f, 0x74, 0x6d, 0x70, 0x2f, 0x63, 0x75, 0x74, 0x6c, 0x61, 0x73, 0x73, 0x5f, 0x73, 0x77, 0x65
        /*0022*/ 	.byte	0x65, 0x70, 0x5f, 0x73, 0x72, 0x63, 0x2f, 0x69, 0x6e, 0x63, 0x6c, 0x75, 0x64, 0x65, 0x2f, 0x63
        /*0032*/ 	.byte	0x75, 0x74, 0x6c, 0x61, 0x73, 0x73, 0x2f, 0x67, 0x65, 0x6d, 0x6d, 0x2f, 0x63, 0x6f, 0x6c, 0x6c
        /*0042*/ 	.byte	0x65, 0x63, 0x74, 0x69, 0x76, 0x65, 0x2f, 0x73, 0x6d, 0x39, 0x30, 0x5f, 0x6d, 0x6d, 0x61, 0x5f
        /*0052*/ 	.byte	0x74, 0x6d, 0x61, 0x5f, 0x67, 0x6d, 0x6d, 0x61, 0x5f, 0x73, 0x73, 0x5f, 0x77, 0x61, 0x72, 0x70
        /*0062*/ 	.byte	0x73, 0x70, 0x65, 0x63, 0x69, 0x61, 0x6c, 0x69, 0x7a, 0x65, 0x64, 0x2e, 0x68, 0x70, 0x70, 0x00
	.type		__unnamed_1,@object
	.size		__unnamed_1,(.L_0 - __unnamed_1)
__unnamed_1:
        /*0072*/ 	.byte	0x76, 0x6f, 0x69, 0x64, 0x20, 0x63, 0x75, 0x74, 0x6c, 0x61, 0x73, 0x73, 0x3a, 0x3a, 0x67, 0x65
        /* <DEDUP_REMOVED lines=180> */
        /*0bc2*/ 	.byte	0x65, 0x3a, 0x3a, 0x69, 0x64, 0x65, 0x6e, 0x74, 0x69, 0x74, 0x79, 0x5d, 0x00
.L_0:


//--------------------- .nv.shared._ZN7cutlass13device_kernelINS_4gemm6kernel13GemmUniversalIN4cute5tupleIJiiiiEEENS1_10collective13CollectiveMmaINS1_34MainloopSm90TmaGmmaWarpSpecializedILi2ENS5_IJNS4_1CILi2EEENSA_ILi1EEESC_EEENS1_35KernelTmaWarpSpecializedCooperativeEEENS5_IJNSA_ILi128EEENSA_ILi64EEENSA_ILi256EEEEEENS_10bfloat16_tENS5_IJlSC_lEEESK_SL_NS4_8TiledMMAINS4_8MMA_AtomIJNS4_4SM904GMMA27MMA_64x64x16_F32BF16BF16_SSILNSP_5MajorE0ELSR_0ELNSP_7ScaleInE1ELSS_1EEEEEENS4_6LayoutISD_NS5_IJSC_NSA_ILi0EEESW_EEEEENS5_IJNS4_10UnderscoreESZ_SZ_EEEEENS4_13SM90_TMA_LOADENS4_14ComposedLayoutINS4_7SwizzleILi3ELi4ELi3EEENS4_18smem_ptr_flag_bitsILi16EEENSV_INS5_IJNSA_ILi8EEESH_EEENS5_IJSH_SC_EEEEEEEvNS4_8identityENS4_23SM90_TMA_LOAD_MULTICASTES1C_vS1D_EENS_8epilogue10collective6detail29Sm90TmaWarpSpecializedAdapterINS1H_15DefaultEpilogueISK_SL_SL_NS1G_6thread17LinearCombinationISK_Li1EffLNS1L_9ScaleType4KindE0ELNS_15FloatRoundStyleE2ESK_EENS1_15EpilogueDefaultEEEEEvvEEEEvNT_6ParamsE --------------------------
	.section	.nv.shared._ZN7cutlass13device_kernelINS_4gemm6kernel13GemmUniversalIN4cute5tupleIJiiiiEEENS1_10collective13CollectiveMmaINS1_34MainloopSm90TmaGmmaWarpSpecializedILi2ENS5_IJNS4_1CILi2EEENSA_ILi1EEESC_EEENS1_35KernelTmaWarpSpecializedCooperativeEEENS5_IJNSA_ILi128EEENSA_ILi64EEENSA_ILi256EEEEEENS_10bfloat16_tENS5_IJlSC_lEEESK_SL_NS4_8TiledMMAINS4_8MMA_AtomIJNS4_4SM904GMMA27MMA_64x64x16_F32BF16BF16_SSILNSP_5MajorE0ELSR_0ELNSP_7ScaleInE1ELSS_1EEEEEENS4_6LayoutISD_NS5_IJSC_NSA_ILi0EEESW_EEEEENS5_IJNS4_10UnderscoreESZ_SZ_EEEEENS4_13SM90_TMA_LOADENS4_14ComposedLayoutINS4_7SwizzleILi3ELi4ELi3EEENS4_18smem_ptr_flag_bitsILi16EEENSV_INS5_IJNSA_ILi8EEESH_EEENS5_IJSH_SC_EEEEEEEvNS4_8identityENS4_23SM90_TMA_LOAD_MULTICASTES1C_vS1D_EENS_8epilogue10collective6detail29Sm90TmaWarpSpecializedAdapterINS1H_15DefaultEpilogueISK_SL_SL_NS1G_6thread17LinearCombinationISK_Li1EffLNS1L_9ScaleType4KindE0ELNS_15FloatRoundStyleE2ESK_EENS1_15EpilogueDefaultEEEEEvvEEEEvNT_6ParamsE,"aw",@nobits
	.sectionflags	@""
	.align	16
	.zero		1024


//--------------------- .nv.shared.reserved.0     --------------------------
	.section	.nv.shared.reserved.0,"aw",@nobits
	.weak		__nv_reservedSMEM_offset_0_alias
	.size		__nv_reservedSMEM_offset_0_alias, 0, 0
	.other		__nv_reservedSMEM_offset_0_alias,@"STO_CUDA_RESERVED_SHARED STV_DEFAULT"
__nv_reservedSMEM_offset_0_alias:
	.zero		0


//--------------------- .nv.global                --------------------------
	.section	.nv.global,"aw",@nobits
.nv.global:
	.type		_ZN40_INTERNAL_fd35b72c_4_k_cu_3da7d637_107844cute1_E,@object
	.size		_ZN40_INTERNAL_fd35b72c_4_k_cu_3da7d637_107844cute1_E,(_ZN40_INTERNAL_fd35b72c_4_k_cu_3da7d637_107844cuda3std3__45__cpo6cbeginE - _ZN40_INTERNAL_fd35b72c_4_k_cu_3da7d637_107844cute1_E)
_ZN40_INTERNAL_fd35b72c_4_k_cu_3da7d637_107844cute1_E:
	.zero		1
	.type		_ZN40_INTERNAL_fd35b72c_4_k_cu_3da7d637_107844cuda3std3__45__cpo6cbeginE,@object
	.size		_ZN40_INTERNAL_fd35b72c_4_k_cu_3da7d637_107844cuda3std3__45__cpo6cbeginE,(_ZN40_INTERNAL_fd35b72c_4_k_cu_3da7d637_107844cuda3std3__48in_placeE - _ZN40_INTERNAL_fd35b72c_4_k_cu_3da7d637_107844cuda3std3__45__cpo6cbeginE)
_ZN40_INTERNAL_fd35b72c_4_k_cu_3da7d637_107844cuda3std3__45__cpo6cbeginE:
	.zero		1
	.type		_ZN40_INTERNAL_fd35b72c_4_k_cu_3da7d637_107844cuda3std3__48in_placeE,@object
	.size		_ZN40_INTERNAL_fd35b72c_4_k_cu_3da7d637_107844cuda3std3__48in_placeE,(_ZN40_INTERNAL_fd35b72c_4_k_cu_3da7d637_107844cuda3std6ranges3__45__cpo9iter_moveE - _ZN40_INTERNAL_fd35b72c_4_k_cu_3da7d637_107844cuda3std3__48in_placeE)
_ZN40_INTERNAL_fd35b72c_4_k_cu_3da7d637_107844cuda3std3__48in_placeE:
	.zero		1
	.type		_ZN40_INTERNAL_fd35b72c_4_k_cu_3da7d637_107844cuda3std6ranges3__45__cpo9iter_moveE,@object
	.size		_ZN40_INTERNAL_fd35b72c_4_k_cu_3da7d637_107844cuda3std6ranges3__45__cpo9iter_moveE,(_ZN40_INTERNAL_fd35b72c_4_k_cu_3da7d637_107844cuda3std3__45__cpo5beginE - _ZN40_INTERNAL_fd35b72c_4_k_cu_3da7d637_107844cuda3std6ranges3__45__cpo9iter_moveE)
_ZN40_INTERNAL_fd35b72c_4_k_cu_3da7d637_107844cuda3std6ranges3__45__cpo9iter_moveE:
	.zero		1
	.type		_ZN40_INTERNAL_fd35b72c_4_k_cu_3da7d637_107844cuda3std3__45__cpo5beginE,@object
	.size		_ZN40_INTERNAL_fd35b72c_4_k_cu_3da7d637_107844cuda3std3__45__cpo5beginE,(_ZN40_INTERNAL_fd35b72c_4_k_cu_3da7d637_107844cuda3std3__442_GLOBAL__N__fd35b72c_4_k_cu_3da7d637_107846ignoreE - _ZN40_INTERNAL_fd35b72c_4_k_cu_3da7d637_107844cuda3std3__45__cpo5beginE)
_ZN40_INTERNAL_fd35b72c_4_k_cu_3da7d637_107844cuda3std3__45__cpo5beginE:
	.zero		1
	.type		_ZN40_INTERNAL_fd35b72c_4_k_cu_3da7d637_107844cuda3std3__442_GLOBAL__N__fd35b72c_4_k_cu_3da7d637_107846ignoreE,@object
	.size		_ZN40_INTERNAL_fd35b72c_4_k_cu_3da7d637_107844cuda3std3__442_GLOBAL__N__fd35b72c_4_k_cu_3da7d637_107846ignoreE,(_ZN40_INTERNAL_fd35b72c_4_k_cu_3da7d637_107844cute7productE - _ZN40_INTERNAL_fd35b72c_4_k_cu_3da7d637_107844cuda3std3__442_GLOBAL__N__fd35b72c_4_k_cu_3da7d637_107846ignoreE)
_ZN40_INTERNAL_fd35b72c_4_k_cu_3da7d637_107844cuda3std3__442_GLOBAL__N__fd35b72c_4_k_cu_3da7d637_107846ignoreE:
	.zero		1
	.type		_ZN40_INTERNAL_fd35b72c_4_k_cu_3da7d637_107844cute7productE,@object
	.size		_ZN40_INTERNAL_fd35b72c_4_k_cu_3da7d637_107844cute7productE,(_ZN40_INTERNAL_fd35b72c_4_k_cu_3da7d637_107844cuda3std3__45__cpo3endE - _ZN40_INTERNAL_fd35b72c_4_k_cu_3da7d637_107844cute7productE)
_ZN40_INTERNAL_fd35b72c_4_k_cu_3da7d637_107844cute7productE:
	.zero		1
	.type		_ZN40_INTERNAL_fd35b72c_4_k_cu_3da7d637_107844cuda3std3__45__cpo3endE,@object
	.size		_ZN40_INTERNAL_fd35b72c_4_k_cu_3da7d637_107844cuda3std3__45__cpo3endE,(_ZN40_INTERNAL_fd35b72c_4_k_cu_3da7d637_107844cuda3std3__419piecewise_constructE - _ZN40_INTERNAL_fd35b72c_4_k_cu_3da7d637_107844cuda3std3__45__cpo3endE)
_ZN40_INTERNAL_fd35b72c_4_k_cu_3da7d637_107844cuda3std3__45__cpo3endE:
	.zero		1
	.type		_ZN40_INTERNAL_fd35b72c_4_k_cu_3da7d637_107844cuda3std3__419piecewise_constructE,@object
	.size		_ZN40_INTERNAL_fd35b72c_4_k_cu_3da7d637_107844cuda3std3__419piecewise_constructE,(_ZN40_INTERNAL_fd35b72c_4_k_cu_3da7d637_107844cuda3std3__45__cpo4cendE - _ZN40_INTERNAL_fd35b72c_4_k_cu_3da7d637_107844cuda3std3__419piecewise_constructE)
_ZN40_INTERNAL_fd35b72c_4_k_cu_3da7d637_107844cuda3std3__419piecewise_constructE:
	.zero		1
	.type		_ZN40_INTERNAL_fd35b72c_4_k_cu_3da7d637_107844cuda3std3__45__cpo4cendE,@object
	.size		_ZN40_INTERNAL_fd35b72c_4_k_cu_3da7d637_107844cuda3std3__45__cpo4cendE,(_ZN40_INTERNAL_fd35b72c_4_k_cu_3da7d637_107844cuda3std6ranges3__45__cpo4swapE - _ZN40_INTERNAL_fd35b72c_4_k_cu_3da7d637_107844cuda3std3__45__cpo4cendE)
_ZN40_INTERNAL_fd35b72c_4_k_cu_3da7d637_107844cuda3std3__45__cpo4cendE:
	.zero		1
	.type		_ZN40_INTERNAL_fd35b72c_4_k_cu_3da7d637_107844cuda3std6ranges3__45__cpo4swapE,@object
	.size		_ZN40_INTERNAL_fd35b72c_4_k_cu_3da7d637_107844cuda3std6ranges3__45__cpo4swapE,(.L_8 - _ZN40_INTERNAL_fd35b72c_4_k_cu_3da7d637_107844cuda3std6ranges3__45__cpo4swapE)
_ZN40_INTERNAL_fd35b72c_4_k_cu_3da7d637_107844cuda3std6ranges3__45__cpo4swapE:
	.zero		1
.L_8:


//--------------------- .nv.constant0._ZN7cutlass13device_kernelINS_4gemm6kernel13GemmUniversalIN4cute5tupleIJiiiiEEENS1_10collective13CollectiveMmaINS1_34MainloopSm90TmaGmmaWarpSpecializedILi2ENS5_IJNS4_1CILi2EEENSA_ILi1EEESC_EEENS1_35KernelTmaWarpSpecializedCooperativeEEENS5_IJNSA_ILi128EEENSA_ILi64EEENSA_ILi256EEEEEENS_10bfloat16_tENS5_IJlSC_lEEESK_SL_NS4_8TiledMMAINS4_8MMA_AtomIJNS4_4SM904GMMA27MMA_64x64x16_F32BF16BF16_SSILNSP_5MajorE0ELSR_0ELNSP_7ScaleInE1ELSS_1EEEEEENS4_6LayoutISD_NS5_IJSC_NSA_ILi0EEESW_EEEEENS5_IJNS4_10UnderscoreESZ_SZ_EEEEENS4_13SM90_TMA_LOADENS4_14ComposedLayoutINS4_7SwizzleILi3ELi4ELi3EEENS4_18smem_ptr_flag_bitsILi16EEENSV_INS5_IJNSA_ILi8EEESH_EEENS5_IJSH_SC_EEEEEEEvNS4_8identityENS4_23SM90_TMA_LOAD_MULTICASTES1C_vS1D_EENS_8epilogue10collective6detail29Sm90TmaWarpSpecializedAdapterINS1H_15DefaultEpilogueISK_SL_SL_NS1G_6thread17LinearCombinationISK_Li1EffLNS1L_9ScaleType4KindE0ELNS_15FloatRoundStyleE2ESK_EENS1_15EpilogueDefaultEEEEEvvEEEEvNT_6ParamsE --------------------------
	.section	.nv.constant0._ZN7cutlass13device_kernelINS_4gemm6kernel13GemmUniversalIN4cute5tupleIJiiiiEEENS1_10collective13CollectiveMmaINS1_34MainloopSm90TmaGmmaWarpSpecializedILi2ENS5_IJNS4_1CILi2EEENSA_ILi1EEESC_EEENS1_35KernelTmaWarpSpecializedCooperativeEEENS5_IJNSA_ILi128EEENSA_ILi64EEENSA_ILi256EEEEEENS_10bfloat16_tENS5_IJlSC_lEEESK_SL_NS4_8TiledMMAINS4_8MMA_AtomIJNS4_4SM904GMMA27MMA_64x64x16_F32BF16BF16_SSILNSP_5MajorE0ELSR_0ELNSP_7ScaleInE1ELSS_1EEEEEENS4_6LayoutISD_NS5_IJSC_NSA_ILi0EEESW_EEEEENS5_IJNS4_10UnderscoreESZ_SZ_EEEEENS4_13SM90_TMA_LOADENS4_14ComposedLayoutINS4_7SwizzleILi3ELi4ELi3EEENS4_18smem_ptr_flag_bitsILi16EEENSV_INS5_IJNSA_ILi8EEESH_EEENS5_IJSH_SC_EEEEEEEvNS4_8identityENS4_23SM90_TMA_LOAD_MULTICASTES1C_vS1D_EENS_8epilogue10collective6detail29Sm90TmaWarpSpecializedAdapterINS1H_15DefaultEpilogueISK_SL_SL_NS1G_6thread17LinearCombinationISK_Li1EffLNS1L_9ScaleType4KindE0ELNS_15FloatRoundStyleE2ESK_EENS1_15EpilogueDefaultEEEEEvvEEEEvNT_6ParamsE,"a",@progbits
	.sectionflags	@""
	.align	4
.nv.constant0._ZN7cutlass13device_kernelINS_4gemm6kernel13GemmUniversalIN4cute5tupleIJiiiiEEENS1_10collective13CollectiveMmaINS1_34MainloopSm90TmaGmmaWarpSpecializedILi2ENS5_IJNS4_1CILi2EEENSA_ILi1EEESC_EEENS1_35KernelTmaWarpSpecializedCooperativeEEENS5_IJNSA_ILi128EEENSA_ILi64EEENSA_ILi256EEEEEENS_10bfloat16_tENS5_IJlSC_lEEESK_SL_NS4_8TiledMMAINS4_8MMA_AtomIJNS4_4SM904GMMA27MMA_64x64x16_F32BF16BF16_SSILNSP_5MajorE0ELSR_0ELNSP_7ScaleInE1ELSS_1EEEEEENS4_6LayoutISD_NS5_IJSC_NSA_ILi0EEESW_EEEEENS5_IJNS4_10UnderscoreESZ_SZ_EEEEENS4_13SM90_TMA_LOADENS4_14ComposedLayoutINS4_7SwizzleILi3ELi4ELi3EEENS4_18smem_ptr_flag_bitsILi16EEENSV_INS5_IJNSA_ILi8EEESH_EEENS5_IJSH_SC_EEEEEEEvNS4_8identityENS4_23SM90_TMA_LOAD_MULTICASTES1C_vS1D_EENS_8epilogue10collective6detail29Sm90TmaWarpSpecializedAdapterINS1H_15DefaultEpilogueISK_SL_SL_NS1G_6thread17LinearCombinationISK_Li1EffLNS1L_9ScaleType4KindE0ELNS_15FloatRoundStyleE2ESK_EENS1_15EpilogueDefaultEEEEEvvEEEEvNT_6ParamsE:
	.zero		1664


//--------------------- SYMBOLS --------------------------

	.type		.nv.reservedSmem.offset0,@object
	.size		.nv.reservedSmem.offset0,0x4
	.type		__assertfail,@function
